//
// Generated by NVIDIA NVVM Compiler
//
// Compiler Build ID: CL-36424714
// Cuda compilation tools, release 13.0, V13.0.88
// Based on NVVM 20.0.0
//

.version 9.0
.target sm_100
.address_size 64

	// .globl	hwc_to_chw_norm_augment

.visible .entry hwc_to_chw_norm_augment(
	.param .u64 .ptr .align 1 hwc_to_chw_norm_augment_param_0,
	.param .u64 .ptr .align 1 hwc_to_chw_norm_augment_param_1,
	.param .u64 .ptr .align 1 hwc_to_chw_norm_augment_param_2,
	.param .u64 .ptr .align 1 hwc_to_chw_norm_augment_param_3,
	.param .u32 hwc_to_chw_norm_augment_param_4,
	.param .u32 hwc_to_chw_norm_augment_param_5,
	.param .u32 hwc_to_chw_norm_augment_param_6,
	.param .u32 hwc_to_chw_norm_augment_param_7,
	.param .u32 hwc_to_chw_norm_augment_param_8
)
{
	.reg .pred 	%p<12>;
	.reg .b16 	%rs<3>;
	.reg .b32 	%r<40>;
	.reg .b64 	%rd<17>;
	.reg .b64 	%fd<6>;

	ld.param.u64 	%rd1, [hwc_to_chw_norm_augment_param_0];
	ld.param.u64 	%rd2, [hwc_to_chw_norm_augment_param_1];
	ld.param.u64 	%rd3, [hwc_to_chw_norm_augment_param_2];
	ld.param.u64 	%rd4, [hwc_to_chw_norm_augment_param_3];
	ld.param.u32 	%r14, [hwc_to_chw_norm_augment_param_4];
	ld.param.u32 	%r10, [hwc_to_chw_norm_augment_param_5];
	ld.param.u32 	%r11, [hwc_to_chw_norm_augment_param_6];
	ld.param.u32 	%r12, [hwc_to_chw_norm_augment_param_7];
	ld.param.u32 	%r13, [hwc_to_chw_norm_augment_param_8];
	mov.u32 	%r15, %ctaid.x;
	mov.u32 	%r16, %ntid.x;
	mov.u32 	%r17, %tid.x;
	mad.lo.s32 	%r1, %r15, %r16, %r17;
	mul.lo.s32 	%r18, %r14, %r12;
	mul.lo.s32 	%r19, %r18, %r13;
	mul.lo.s32 	%r20, %r19, 3;
	setp.ge.s32 	%p1, %r1, %r20;
	@%p1 bra 	$L__BB0_4;
	cvta.to.global.u64 	%rd5, %rd4;
	cvta.to.global.u64 	%rd6, %rd3;
	mul.lo.s32 	%r4, %r13, %r12;
	mul.lo.s32 	%r2, %r4, 3;
	div.s32 	%r3, %r1, %r2;
	mul.lo.s32 	%r21, %r3, %r2;
	sub.s32 	%r22, %r1, %r21;
	div.s32 	%r5, %r22, %r4;
	mul.lo.s32 	%r23, %r5, %r4;
	sub.s32 	%r24, %r22, %r23;
	div.s32 	%r6, %r24, %r13;
	mul.lo.s32 	%r25, %r6, %r13;
	sub.s32 	%r7, %r24, %r25;
	shl.b32 	%r26, %r3, 1;
	mul.wide.s32 	%rd7, %r26, 4;
	add.s64 	%rd8, %rd5, %rd7;
	ld.global.nc.u32 	%r27, [%rd8];
	ld.global.nc.u32 	%r28, [%rd8+4];
	add.s32 	%r8, %r27, %r6;
	mul.wide.s32 	%rd9, %r3, 4;
	add.s64 	%rd10, %rd6, %rd9;
	ld.global.nc.u32 	%r29, [%rd10];
	setp.eq.s32 	%p2, %r29, 0;
	not.b32 	%r30, %r7;
	add.s32 	%r31, %r13, %r30;
	selp.b32 	%r32, %r7, %r31, %p2;
	add.s32 	%r9, %r32, %r28;
	setp.gt.s32 	%p3, %r8, -1;
	setp.lt.s32 	%p4, %r8, %r10;
	and.pred  	%p5, %p3, %p4;
	setp.gt.s32 	%p6, %r9, -1;
	setp.lt.s32 	%p7, %r9, %r11;
	and.pred  	%p8, %p6, %p7;
	and.pred  	%p10, %p5, %p8;
	mov.f64 	%fd5, 0d0000000000000000;
	not.pred 	%p11, %p10;
	@%p11 bra 	$L__BB0_3;
	mad.lo.s32 	%r33, %r3, %r10, %r8;
	mad.lo.s32 	%r34, %r33, %r11, %r9;
	mad.lo.s32 	%r35, %r34, 3, %r5;
	cvt.s64.s32 	%rd11, %r35;
	cvta.to.global.u64 	%rd12, %rd1;
	add.s64 	%rd13, %rd12, %rd11;
	ld.global.nc.u8 	%rs1, [%rd13];
	cvt.u16.u8 	%rs2, %rs1;
	cvt.rn.f64.u16 	%fd4, %rs2;
	div.rn.f64 	%fd5, %fd4, 0d406FE00000000000;
$L__BB0_3:
	mad.lo.s32 	%r37, %r5, %r4, %r21;
	mad.lo.s32 	%r38, %r6, %r13, %r37;
	add.s32 	%r39, %r38, %r7;
	cvta.to.global.u64 	%rd14, %rd2;
	mul.wide.s32 	%rd15, %r39, 8;
	add.s64 	%rd16, %rd14, %rd15;
	st.global.f64 	[%rd16], %fd5;
$L__BB0_4:
	ret;

}
	// .globl	cutout_apply
.visible .entry cutout_apply(
	.param .u64 .ptr .align 1 cutout_apply_param_0,
	.param .u64 .ptr .align 1 cutout_apply_param_1,
	.param .u32 cutout_apply_param_2,
	.param .u32 cutout_apply_param_3,
	.param .u32 cutout_apply_param_4
)
{
	.reg .pred 	%p<9>;
	.reg .b32 	%r<37>;
	.reg .b64 	%rd<10>;

	ld.param.u64 	%rd1, [cutout_apply_param_0];
	ld.param.u64 	%rd2, [cutout_apply_param_1];
	ld.param.u32 	%r10, [cutout_apply_param_2];
	ld.param.u32 	%r8, [cutout_apply_param_3];
	ld.param.u32 	%r9, [cutout_apply_param_4];
	mov.u32 	%r11, %ctaid.x;
	mov.u32 	%r12, %ntid.x;
	mov.u32 	%r13, %tid.x;
	mad.lo.s32 	%r1, %r11, %r12, %r13;
	mul.lo.s32 	%r14, %r10, %r8;
	mul.lo.s32 	%r15, %r14, %r9;
	mul.lo.s32 	%r16, %r15, 3;
	setp.ge.s32 	%p1, %r1, %r16;
	@%p1 bra 	$L__BB1_3;
	cvta.to.global.u64 	%rd3, %rd2;
	mul.lo.s32 	%r17, %r9, %r8;
	mul.lo.s32 	%r2, %r17, 3;
	div.s32 	%r3, %r1, %r2;
	mul.lo.s32 	%r18, %r3, %r2;
	sub.s32 	%r4, %r1, %r18;
	rem.s32 	%r5, %r4, %r17;
	div.s32 	%r19, %r5, %r9;
	mul.lo.s32 	%r20, %r19, %r9;
	sub.s32 	%r21, %r5, %r20;
	mul.lo.s32 	%r22, %r3, 3;
	mul.wide.s32 	%rd4, %r22, 4;
	add.s64 	%rd5, %rd3, %rd4;
	ld.global.nc.u32 	%r23, [%rd5];
	ld.global.nc.u32 	%r24, [%rd5+4];
	ld.global.nc.u32 	%r25, [%rd5+8];
	sub.s32 	%r26, %r24, %r25;
	setp.lt.s32 	%p2, %r21, %r26;
	add.s32 	%r27, %r25, %r24;
	setp.gt.s32 	%p3, %r21, %r27;
	sub.s32 	%r29, %r23, %r25;
	setp.lt.s32 	%p4, %r19, %r29;
	or.pred  	%p5, %p2, %p4;
	or.pred  	%p6, %p5, %p3;
	add.s32 	%r31, %r25, %r23;
	setp.gt.s32 	%p7, %r19, %r31;
	or.pred  	%p8, %p6, %p7;
	@%p8 bra 	$L__BB1_3;
	mad.lo.s32 	%r33, %r3, %r2, %r4;
	mad.lo.s32 	%r34, %r19, %r9, %r33;
	add.s32 	%r35, %r34, %r21;
	sub.s32 	%r36, %r35, %r5;
	cvta.to.global.u64 	%rd6, %rd1;
	mul.wide.s32 	%rd7, %r36, 8;
	add.s64 	%rd8, %rd6, %rd7;
	mov.b64 	%rd9, 0;
	st.global.u64 	[%rd8], %rd9;
$L__BB1_3:
	ret;

}
	// .globl	color_jitter
.visible .entry color_jitter(
	.param .u64 .ptr .align 1 color_jitter_param_0,
	.param .u64 .ptr .align 1 color_jitter_param_1,
	.param .u32 color_jitter_param_2,
	.param .u32 color_jitter_param_3,
	.param .u32 color_jitter_param_4
)
{
	.reg .pred 	%p<4>;
	.reg .b32 	%r<15>;
	.reg .b64 	%rd<9>;
	.reg .b64 	%fd<7>;

	ld.param.u64 	%rd1, [color_jitter_param_0];
	ld.param.u64 	%rd2, [color_jitter_param_1];
	ld.param.u32 	%r4, [color_jitter_param_2];
	ld.param.u32 	%r2, [color_jitter_param_3];
	ld.param.u32 	%r3, [color_jitter_param_4];
	mov.u32 	%r5, %ctaid.x;
	mov.u32 	%r6, %ntid.x;
	mov.u32 	%r7, %tid.x;
	mad.lo.s32 	%r1, %r5, %r6, %r7;
	mul.lo.s32 	%r8, %r4, %r2;
	mul.lo.s32 	%r9, %r8, %r3;
	mul.lo.s32 	%r10, %r9, 3;
	setp.ge.s32 	%p1, %r1, %r10;
	@%p1 bra 	$L__BB2_2;
	cvta.to.global.u64 	%rd3, %rd2;
	cvta.to.global.u64 	%rd4, %rd1;
	mul.lo.s32 	%r11, %r2, %r3;
	mul.lo.s32 	%r12, %r11, 3;
	div.s32 	%r13, %r1, %r12;
	shl.b32 	%r14, %r13, 1;
	mul.wide.s32 	%rd5, %r14, 8;
	add.s64 	%rd6, %rd3, %rd5;
	ld.global.nc.f64 	%fd1, [%rd6];
	ld.global.nc.f64 	%fd2, [%rd6+8];
	mul.wide.s32 	%rd7, %r1, 8;
	add.s64 	%rd8, %rd4, %rd7;
	ld.global.f64 	%fd3, [%rd8];
	fma.rn.f64 	%fd4, %fd2, %fd3, %fd1;
	setp.lt.f64 	%p2, %fd4, 0d0000000000000000;
	selp.f64 	%fd5, 0d0000000000000000, %fd4, %p2;
	setp.gt.f64 	%p3, %fd5, 0d3FF0000000000000;
	selp.f64 	%fd6, 0d3FF0000000000000, %fd5, %p3;
	st.global.f64 	[%rd8], %fd6;
$L__BB2_2:
	ret;

}


// ===== COMPILED SASS (sm_100) =====

	.target	sm_100

	.elftype	@"ET_EXEC"


//--------------------- .note.nv.tkinfo           --------------------------
	.section	.note.nv.tkinfo,"",@"SHT_NOTE"
	.sectionflags	@"SHF_NOTE_NV_TKINFO"
	.tkinfo
        /*0018*/ 	.word	0x00000002
        /*0030*/ 	.string	""
        /*0030*/ 	.string	"ptxas"
        /*0030*/ 	.string	"Cuda compilation tools, release 13.0, V13.0.88"
        /*0030*/ 	.string	"Build cuda_13.0.r13.0/compiler.36424714_0"
        /*0030*/ 	.string	"-arch sm_100 -m 64 "



//--------------------- .note.nv.cuinfo           --------------------------
	.section	.note.nv.cuinfo,"",@"SHT_NOTE"
	.sectionflags	@"SHF_NOTE_NV_CUINFO"
        /*0018*/ 	.short	0x0002
        /*001a*/ 	.short	0x0064
        /*001c*/ 	.short	0x0082
	.zero		2


//--------------------- .nv.info                  --------------------------
	.section	.nv.info,"",@"SHT_CUDA_INFO"
	.align	4


	//----- nvinfo : EIATTR_REGCOUNT
	.align		4
        /*0000*/ 	.byte	0x04, 0x2f
        /*0002*/ 	.short	(.L_1 - .L_0)
	.align		4
.L_0:
        /*0004*/ 	.word	index@(hwc_to_chw_norm_augment)
        /*0008*/ 	.word	0x0000001b


	//----- nvinfo : EIATTR_FRAME_SIZE
	.align		4
.L_1:
        /*000c*/ 	.byte	0x04, 0x11
        /*000e*/ 	.short	(.L_3 - .L_2)
	.align		4
.L_2:
        /*0010*/ 	.word	index@($__internal_0_$__cuda_sm20_div_rn_f64_full)
        /*0014*/ 	.word	0x00000000


	//----- nvinfo : EIATTR_FRAME_SIZE
	.align		4
.L_3:
        /*0018*/ 	.byte	0x04, 0x11
        /*001a*/ 	.short	(.L_5 - .L_4)
	.align		4
.L_4:
        /*001c*/ 	.word	index@(hwc_to_chw_norm_augment)
        /*0020*/ 	.word	0x00000000


	//----- nvinfo : EIATTR_REGCOUNT
	.align		4
.L_5:
        /*0024*/ 	.byte	0x04, 0x2f
        /*0026*/ 	.short	(.L_7 - .L_6)
	.align		4
.L_6:
        /*0028*/ 	.word	index@(cutout_apply)
        /*002c*/ 	.word	0x00000014


	//----- nvinfo : EIATTR_FRAME_SIZE
	.align		4
.L_7:
        /*0030*/ 	.byte	0x04, 0x11
        /*0032*/ 	.short	(.L_9 - .L_8)
	.align		4
.L_8:
        /*0034*/ 	.word	index@(cutout_apply)
        /*0038*/ 	.word	0x00000000


	//----- nvinfo : EIATTR_REGCOUNT
	.align		4
.L_9:
        /*003c*/ 	.byte	0x04, 0x2f
        /*003e*/ 	.short	(.L_11 - .L_10)
	.align		4
.L_10:
        /*0040*/ 	.word	index@(color_jitter)
        /*0044*/ 	.word	0x0000000e


	//----- nvinfo : EIATTR_FRAME_SIZE
	.align		4
.L_11:
        /*0048*/ 	.byte	0x04, 0x11
        /*004a*/ 	.short	(.L_13 - .L_12)
	.align		4
.L_12:
        /*004c*/ 	.word	index@(color_jitter)
        /*0050*/ 	.word	0x00000000


	//----- nvinfo : EIATTR_MIN_STACK_SIZE
	.align		4
.L_13:
        /*0054*/ 	.byte	0x04, 0x12
        /*0056*/ 	.short	(.L_15 - .L_14)
	.align		4
.L_14:
        /*0058*/ 	.word	index@(color_jitter)
        /*005c*/ 	.word	0x00000000


	//----- nvinfo : EIATTR_MIN_STACK_SIZE
	.align		4
.L_15:
        /*0060*/ 	.byte	0x04, 0x12
        /*0062*/ 	.short	(.L_17 - .L_16)
	.align		4
.L_16:
        /*0064*/ 	.word	index@(cutout_apply)
        /*0068*/ 	.word	0x00000000


	//----- nvinfo : EIATTR_MIN_STACK_SIZE
	.align		4
.L_17:
        /*006c*/ 	.byte	0x04, 0x12
        /*006e*/ 	.short	(.L_19 - .L_18)
	.align		4
.L_18:
        /*0070*/ 	.word	index@(hwc_to_chw_norm_augment)
        /*0074*/ 	.word	0x00000000
.L_19:


//--------------------- .nv.compat                --------------------------
	.section	.nv.compat,"",@"SHT_CUDA_COMPAT_INFO"
	.align	4
        /*0000*/ 	.byte	0x02, 0x09, 0x00, 0x00, 0x02, 0x02, 0x01, 0x00, 0x02, 0x05, 0x05, 0x00, 0x03, 0x07, 0x01, 0x01
        /*0010*/ 	.byte	0x02, 0x03, 0x00, 0x00, 0x02, 0x06, 0x01, 0x00, 0x04, 0x0b, 0x08, 0x00, 0x01, 0x00, 0x00, 0x00
        /*0020*/ 	.byte	0x00, 0x00, 0x00, 0x00


//--------------------- .nv.info.color_jitter     --------------------------
	.section	.nv.info.color_jitter,"",@"SHT_CUDA_INFO"
	.sectionflags	@""
	.align	4


	//----- nvinfo : EIATTR_CUDA_API_VERSION
	.align		4
        /*0000*/ 	.byte	0x04, 0x37
        /*0002*/ 	.short	(.L_21 - .L_20)
.L_20:
        /*0004*/ 	.word	0x00000082


	//----- nvinfo : EIATTR_KPARAM_INFO
	.align		4
.L_21:
        /*0008*/ 	.byte	0x04, 0x17
        /*000a*/ 	.short	(.L_23 - .L_22)
.L_22:
        /*000c*/ 	.word	0x00000000
        /*0010*/ 	.short	0x0004
        /*0012*/ 	.short	0x0018
        /*0014*/ 	.byte	0x00, 0xf0, 0x11, 0x00


	//----- nvinfo : EIATTR_KPARAM_INFO
	.align		4
.L_23:
        /*0018*/ 	.byte	0x04, 0x17
        /*001a*/ 	.short	(.L_25 - .L_24)
.L_24:
        /*001c*/ 	.word	0x00000000
        /*0020*/ 	.short	0x0003
        /*0022*/ 	.short	0x0014
        /*0024*/ 	.byte	0x00, 0xf0, 0x11, 0x00


	//----- nvinfo : EIATTR_KPARAM_INFO
	.align		4
.L_25:
        /*0028*/ 	.byte	0x04, 0x17
        /*002a*/ 	.short	(.L_27 - .L_26)
.L_26:
        /*002c*/ 	.word	0x00000000
        /*0030*/ 	.short	0x0002
        /*0032*/ 	.short	0x0010
        /*0034*/ 	.byte	0x00, 0xf0, 0x11, 0x00


	//----- nvinfo : EIATTR_KPARAM_INFO
	.align		4
.L_27:
        /*0038*/ 	.byte	0x04, 0x17
        /*003a*/ 	.short	(.L_29 - .L_28)
.L_28:
        /*003c*/ 	.word	0x00000000
        /*0040*/ 	.short	0x0001
        /*0042*/ 	.short	0x0008
        /*0044*/ 	.byte	0x00, 0xf5, 0x21, 0x00


	//----- nvinfo : EIATTR_KPARAM_INFO
	.align		4
.L_29:
        /*0048*/ 	.byte	0x04, 0x17
        /*004a*/ 	.short	(.L_31 - .L_30)
.L_30:
        /*004c*/ 	.word	0x00000000
        /*0050*/ 	.short	0x0000
        /*0052*/ 	.short	0x0000
        /*0054*/ 	.byte	0x00, 0xf5, 0x21, 0x00


	//----- nvinfo : EIATTR_SPARSE_MMA_MASK
	.align		4
.L_31:
        /*0058*/ 	.byte	0x03, 0x50
        /*005a*/ 	.short	0x0000


	//----- nvinfo : EIATTR_MAXREG_COUNT
	.align		4
        /*005c*/ 	.byte	0x03, 0x1b
        /*005e*/ 	.short	0x00ff


	//----- nvinfo : EIATTR_MERCURY_ISA_VERSION
	.align		4
        /*0060*/ 	.byte	0x03, 0x5f
        /*0062*/ 	.short	0x0101


	//----- nvinfo : EIATTR_VRC_CTA_INIT_COUNT
	.align		4
        /*0064*/ 	.byte	0x02, 0x4a
	.zero		1
	.zero		1


	//----- nvinfo : EIATTR_EXIT_INSTR_OFFSETS
	.align		4
        /*0068*/ 	.byte	0x04, 0x1c
        /*006a*/ 	.short	(.L_33 - .L_32)


	//   ....[0]....
.L_32:
        /*006c*/ 	.word	0x000000b0


	//   ....[1]....
        /*0070*/ 	.word	0x00000380


	//----- nvinfo : EIATTR_CBANK_PARAM_SIZE
	.align		4
.L_33:
        /*0074*/ 	.byte	0x03, 0x19
        /*0076*/ 	.short	0x001c


	//----- nvinfo : EIATTR_PARAM_CBANK
	.align		4
        /*0078*/ 	.byte	0x04, 0x0a
        /*007a*/ 	.short	(.L_35 - .L_34)
	.align		4
.L_34:
        /*007c*/ 	.word	index@(.nv.constant0.color_jitter)
        /*0080*/ 	.short	0x0380
        /*0082*/ 	.short	0x001c


	//----- nvinfo : EIATTR_SW_WAR
	.align		4
.L_35:
        /*0084*/ 	.byte	0x04, 0x36
        /*0086*/ 	.short	(.L_37 - .L_36)
.L_36:
        /*0088*/ 	.word	0x00000008
.L_37:


//--------------------- .nv.info.cutout_apply     --------------------------
	.section	.nv.info.cutout_apply,"",@"SHT_CUDA_INFO"
	.sectionflags	@""
	.align	4


	//----- nvinfo : EIATTR_CUDA_API_VERSION
	.align		4
        /*0000*/ 	.byte	0x04, 0x37
        /*0002*/ 	.short	(.L_39 - .L_38)
.L_38:
        /*0004*/ 	.word	0x00000082


	//----- nvinfo : EIATTR_KPARAM_INFO
	.align		4
.L_39:
        /*0008*/ 	.byte	0x04, 0x17
        /*000a*/ 	.short	(.L_41 - .L_40)
.L_40:
        /*000c*/ 	.word	0x00000000
        /*0010*/ 	.short	0x0004
        /*0012*/ 	.short	0x0018
        /*0014*/ 	.byte	0x00, 0xf0, 0x11, 0x00


	//----- nvinfo : EIATTR_KPARAM_INFO
	.align		4
.L_41:
        /*0018*/ 	.byte	0x04, 0x17
        /*001a*/ 	.short	(.L_43 - .L_42)
.L_42:
        /*001c*/ 	.word	0x00000000
        /*0020*/ 	.short	0x0003
        /*0022*/ 	.short	0x0014
        /*0024*/ 	.byte	0x00, 0xf0, 0x11, 0x00


	//----- nvinfo : EIATTR_KPARAM_INFO
	.align		4
.L_43:
        /*0028*/ 	.byte	0x04, 0x17
        /*002a*/ 	.short	(.L_45 - .L_44)
.L_44:
        /*002c*/ 	.word	0x00000000
        /*0030*/ 	.short	0x0002
        /*0032*/ 	.short	0x0010
        /*0034*/ 	.byte	0x00, 0xf0, 0x11, 0x00


	//----- nvinfo : EIATTR_KPARAM_INFO
	.align		4
.L_45:
        /*0038*/ 	.byte	0x04, 0x17
        /*003a*/ 	.short	(.L_47 - .L_46)
.L_46:
        /*003c*/ 	.word	0x00000000
        /*0040*/ 	.short	0x0001
        /*0042*/ 	.short	0x0008
        /*0044*/ 	.byte	0x00, 0xf5, 0x21, 0x00


	//----- nvinfo : EIATTR_KPARAM_INFO
	.align		4
.L_47:
        /*0048*/ 	.byte	0x04, 0x17
        /*004a*/ 	.short	(.L_49 - .L_48)
.L_48:
        /*004c*/ 	.word	0x00000000
        /*0050*/ 	.short	0x0000
        /*0052*/ 	.short	0x0000
        /*0054*/ 	.byte	0x00, 0xf5, 0x21, 0x00


	//----- nvinfo : EIATTR_SPARSE_MMA_MASK
	.align		4
.L_49:
        /*0058*/ 	.byte	0x03, 0x50
        /*005a*/ 	.short	0x0000


	//----- nvinfo : EIATTR_MAXREG_COUNT
	.align		4
        /*005c*/ 	.byte	0x03, 0x1b
        /*005e*/ 	.short	0x00ff


	//----- nvinfo : EIATTR_MERCURY_ISA_VERSION
	.align		4
        /*0060*/ 	.byte	0x03, 0x5f
        /*0062*/ 	.short	0x0101


	//----- nvinfo : EIATTR_VRC_CTA_INIT_COUNT
	.align		4
        /*0064*/ 	.byte	0x02, 0x4a
	.zero		1
	.zero		1


	//----- nvinfo : EIATTR_EXIT_INSTR_OFFSETS
	.align		4
        /*0068*/ 	.byte	0x04, 0x1c
        /*006a*/ 	.short	(.L_51 - .L_50)


	//   ....[0]....
.L_50:
        /*006c*/ 	.word	0x000000b0


	//   ....[1]....
        /*0070*/ 	.word	0x000006c0


	//   ....[2]....
        /*0074*/ 	.word	0x00000730


	//----- nvinfo : EIATTR_CBANK_PARAM_SIZE
	.align		4
.L_51:
        /*0078*/ 	.byte	0x03, 0x19
        /*007a*/ 	.short	0x001c


	//----- nvinfo : EIATTR_PARAM_CBANK
	.align		4
        /*007c*/ 	.byte	0x04, 0x0a
        /*007e*/ 	.short	(.L_53 - .L_52)
	.align		4
.L_52:
        /*0080*/ 	.word	index@(.nv.constant0.cutout_apply)
        /*0084*/ 	.short	0x0380
        /*0086*/ 	.short	0x001c


	//----- nvinfo : EIATTR_SW_WAR
	.align		4
.L_53:
        /*0088*/ 	.byte	0x04, 0x36
        /*008a*/ 	.short	(.L_55 - .L_54)
.L_54:
        /*008c*/ 	.word	0x00000008
.L_55:


//--------------------- .nv.info.hwc_to_chw_norm_augment --------------------------
	.section	.nv.info.hwc_to_chw_norm_augment,"",@"SHT_CUDA_INFO"
	.sectionflags	@""
	.align	4


	//----- nvinfo : EIATTR_CUDA_API_VERSION
	.align		4
        /*0000*/ 	.byte	0x04, 0x37
        /*0002*/ 	.short	(.L_57 - .L_56)
.L_56:
        /*0004*/ 	.word	0x00000082


	//----- nvinfo : EIATTR_KPARAM_INFO
	.align		4
.L_57:
        /*0008*/ 	.byte	0x04, 0x17
        /*000a*/ 	.short	(.L_59 - .L_58)
.L_58:
        /*000c*/ 	.word	0x00000000
        /*0010*/ 	.short	0x0008
        /*0012*/ 	.short	0x0030
        /*0014*/ 	.byte	0x00, 0xf0, 0x11, 0x00


	//----- nvinfo : EIATTR_KPARAM_INFO
	.align		4
.L_59:
        /*0018*/ 	.byte	0x04, 0x17
        /*001a*/ 	.short	(.L_61 - .L_60)
.L_60:
        /*001c*/ 	.word	0x00000000
        /*0020*/ 	.short	0x0007
        /*0022*/ 	.short	0x002c
        /*0024*/ 	.byte	0x00, 0xf0, 0x11, 0x00


	//----- nvinfo : EIATTR_KPARAM_INFO
	.align		4
.L_61:
        /*0028*/ 	.byte	0x04, 0x17
        /*002a*/ 	.short	(.L_63 - .L_62)
.L_62:
        /*002c*/ 	.word	0x00000000
        /*0030*/ 	.short	0x0006
        /*0032*/ 	.short	0x0028
        /*0034*/ 	.byte	0x00, 0xf0, 0x11, 0x00


	//----- nvinfo : EIATTR_KPARAM_INFO
	.align		4
.L_63:
        /*0038*/ 	.byte	0x04, 0x17
        /*003a*/ 	.short	(.L_65 - .L_64)
.L_64:
        /*003c*/ 	.word	0x00000000
        /*0040*/ 	.short	0x0005
        /*0042*/ 	.short	0x0024
        /*0044*/ 	.byte	0x00, 0xf0, 0x11, 0x00


	//----- nvinfo : EIATTR_KPARAM_INFO
	.align		4
.L_65:
        /*0048*/ 	.byte	0x04, 0x17
        /*004a*/ 	.short	(.L_67 - .L_66)
.L_66:
        /*004c*/ 	.word	0x00000000
        /*0050*/ 	.short	0x0004
        /*0052*/ 	.short	0x0020
        /*0054*/ 	.byte	0x00, 0xf0, 0x11, 0x00


	//----- nvinfo : EIATTR_KPARAM_INFO
	.align		4
.L_67:
        /*0058*/ 	.byte	0x04, 0x17
        /*005a*/ 	.short	(.L_69 - .L_68)
.L_68:
        /*005c*/ 	.word	0x00000000
        /*0060*/ 	.short	0x0003
        /*0062*/ 	.short	0x0018
        /*0064*/ 	.byte	0x00, 0xf5, 0x21, 0x00


	//----- nvinfo : EIATTR_KPARAM_INFO
	.align		4
.L_69:
        /*0068*/ 	.byte	0x04, 0x17
        /*006a*/ 	.short	(.L_71 - .L_70)
.L_70:
        /*006c*/ 	.word	0x00000000
        /*0070*/ 	.short	0x0002
        /*0072*/ 	.short	0x0010
        /*0074*/ 	.byte	0x00, 0xf5, 0x21, 0x00


	//----- nvinfo : EIATTR_KPARAM_INFO
	.align		4
.L_71:
        /*0078*/ 	.byte	0x04, 0x17
        /*007a*/ 	.short	(.L_73 - .L_72)
.L_72:
        /*007c*/ 	.word	0x00000000
        /*0080*/ 	.short	0x0001
        /*0082*/ 	.short	0x0008
        /*0084*/ 	.byte	0x00, 0xf5, 0x21, 0x00


	//----- nvinfo : EIATTR_KPARAM_INFO
	.align		4
.L_73:
        /*0088*/ 	.byte	0x04, 0x17
        /*008a*/ 	.short	(.L_75 - .L_74)
.L_74:
        /*008c*/ 	.word	0x00000000
        /*0090*/ 	.short	0x0000
        /*0092*/ 	.short	0x0000
        /*0094*/ 	.byte	0x00, 0xf5, 0x21, 0x00


	//----- nvinfo : EIATTR_SPARSE_MMA_MASK
	.align		4
.L_75:
        /*0098*/ 	.byte	0x03, 0x50
        /*009a*/ 	.short	0x0000


	//----- nvinfo : EIATTR_MAXREG_COUNT
	.align		4
        /*009c*/ 	.byte	0x03, 0x1b
        /*009e*/ 	.short	0x00ff


	//----- nvinfo : EIATTR_MERCURY_ISA_VERSION
	.align		4
        /*00a0*/ 	.byte	0x03, 0x5f
        /*00a2*/ 	.short	0x0101


	//----- nvinfo : EIATTR_VRC_CTA_INIT_COUNT
	.align		4
        /*00a4*/ 	.byte	0x02, 0x4a
	.zero		1
	.zero		1


	//----- nvinfo : EIATTR_EXIT_INSTR_OFFSETS
	.align		4
        /*00a8*/ 	.byte	0x04, 0x1c
        /*00aa*/ 	.short	(.L_77 - .L_76)


	//   ....[0]....
.L_76:
        /*00ac*/ 	.word	0x000000c0


	//   ....[1]....
        /*00b0*/ 	.word	0x000009d0


	//----- nvinfo : EIATTR_CRS_STACK_SIZE
	.align		4
.L_77:
        /*00b4*/ 	.byte	0x04, 0x1e
        /*00b6*/ 	.short	(.L_79 - .L_78)
.L_78:
        /*00b8*/ 	.word	0x00000000


	//----- nvinfo : EIATTR_CBANK_PARAM_SIZE
	.align		4
.L_79:
        /*00bc*/ 	.byte	0x03, 0x19
        /*00be*/ 	.short	0x0034


	//----- nvinfo : EIATTR_PARAM_CBANK
	.align		4
        /*00c0*/ 	.byte	0x04, 0x0a
        /*00c2*/ 	.short	(.L_81 - .L_80)
	.align		4
.L_80:
        /*00c4*/ 	.word	index@(.nv.constant0.hwc_to_chw_norm_augment)
        /*00c8*/ 	.short	0x0380
        /*00ca*/ 	.short	0x0034


	//----- nvinfo : EIATTR_SW_WAR
	.align		4
.L_81:
        /*00cc*/ 	.byte	0x04, 0x36
        /*00ce*/ 	.short	(.L_83 - .L_82)
.L_82:
        /*00d0*/ 	.word	0x00000008
.L_83:


//--------------------- .nv.callgraph             --------------------------
	.section	.nv.callgraph,"",@"SHT_CUDA_CALLGRAPH"
	.align	4
	.sectionentsize	8
	.align		4
        /*0000*/ 	.word	0x00000000
	.align		4
        /*0004*/ 	.word	0xffffffff
	.align		4
        /*0008*/ 	.word	0x00000000
	.align		4
        /*000c*/ 	.word	0xfffffffe
	.align		4
        /*0010*/ 	.word	0x00000000
	.align		4
        /*0014*/ 	.word	0xfffffffd
	.align		4
        /*0018*/ 	.word	0x00000000
	.align		4
        /*001c*/ 	.word	0xfffffffc


//--------------------- .text.color_jitter        --------------------------
	.section	.text.color_jitter,"ax",@progbits
	.align	128
        .global         color_jitter
        .type           color_jitter,@function
        .size           color_jitter,(.L_x_12 - color_jitter)
        .other          color_jitter,@"STO_CUDA_ENTRY STV_DEFAULT"
color_jitter:
.text.color_jitter:
[----:B------:R-:W-:Y:S01]  /*0000*/  LDC R1, c[0x0][0x37c] ;  /* 0x0000df00ff017b82 */ /* 0x000fe20000000800 */
[----:B------:R-:W0:Y:S07]  /*0010*/  S2R R3, SR_TID.X ;  /* 0x0000000000037919 */ /* 0x000e2e0000002100 */
[----:B------:R-:W1:Y:S01]  /*0020*/  LDC R4, c[0x0][0x398] ;  /* 0x0000e600ff047b82 */ /* 0x000e620000000800 */
[----:B------:R-:W2:Y:S07]  /*0030*/  LDCU.64 UR4, c[0x0][0x390] ;  /* 0x00007200ff0477ac */ /* 0x000eae0008000a00 */
[----:B------:R-:W0:Y:S08]  /*0040*/  S2UR UR6, SR_CTAID.X ;  /* 0x00000000000679c3 */ /* 0x000e300000002500 */
[----:B------:R-:W0:Y:S01]  /*0050*/  LDC R0, c[0x0][0x360] ;  /* 0x0000d800ff007b82 */ /* 0x000e220000000800 */
[----:B--2---:R-:W-:-:S06]  /*0060*/  UIMAD UR4, UR4, UR5, URZ ;  /* 0x00000005040472a4 */ /* 0x004fcc000f8e02ff */
[----:B-1----:R-:W-:Y:S02]  /*0070*/  IMAD R2, R4, UR4, RZ ;  /* 0x0000000404027c24 */ /* 0x002fe4000f8e02ff */
[----:B0-----:R-:W-:Y:S02]  /*0080*/  IMAD R0, R0, UR6, R3 ;  /* 0x0000000600007c24 */ /* 0x001fe4000f8e0203 */
[----:B------:R-:W-:-:S05]  /*0090*/  IMAD R3, R2, 0x3, RZ ;  /* 0x0000000302037824 */ /* 0x000fca00078e02ff */
[----:B------:R-:W-:-:S13]  /*00a0*/  ISETP.GE.AND P0, PT, R0, R3, PT ;  /* 0x000000030000720c */ /* 0x000fda0003f06270 */
[----:B------:R-:W-:Y:S05]  /*00b0*/  @P0 EXIT ;  /* 0x000000000000094d */ /* 0x000fea0003800000 */
[----:B------:R-:W-:Y:S01]  /*00c0*/  IMAD R2, R4, UR5, RZ ;  /* 0x0000000504027c24 */ /* 0x000fe2000f8e02ff */
[----:B------:R-:W-:Y:S01]  /*00d0*/  IABS R8, R0 ;  /* 0x0000000000087213 */ /* 0x000fe20000000000 */
[----:B------:R-:W0:Y:S02]  /*00e0*/  LDCU.64 UR6, c[0x0][0x358] ;  /* 0x00006b00ff0677ac */ /* 0x000e240008000a00 */
[----:B------:R-:W-:-:S05]  /*00f0*/  IMAD R5, R2, 0x3, RZ ;  /* 0x0000000302057824 */ /* 0x000fca00078e02ff */
[-C--:B------:R-:W-:Y:S02]  /*0100*/  IABS R7, R5.reuse ;  /* 0x0000000500077213 */ /* 0x080fe40000000000 */
[----:B------:R-:W-:Y:S02]  /*0110*/  IABS R10, R5 ;  /* 0x00000005000a7213 */ /* 0x000fe40000000000 */
[----:B------:R-:W1:Y:S08]  /*0120*/  I2F.RP R4, R7 ;  /* 0x0000000700047306 */ /* 0x000e700000209400 */
[----:B-1----:R-:W1:Y:S02]  /*0130*/  MUFU.RCP R4, R4 ;  /* 0x0000000400047308 */ /* 0x002e640000001000 */
[----:B-1----:R-:W-:-:S06]  /*0140*/  VIADD R2, R4, 0xffffffe ;  /* 0x0ffffffe04027836 */ /* 0x002fcc0000000000 */
[----:B------:R1:W2:Y:S02]  /*0150*/  F2I.FTZ.U32.TRUNC.NTZ R3, R2 ;  /* 0x0000000200037305 */ /* 0x0002a4000021f000 */
[----:B-1----:R-:W-:Y:S02]  /*0160*/  IMAD.MOV.U32 R2, RZ, RZ, RZ ;  /* 0x000000ffff027224 */ /* 0x002fe400078e00ff */
[----:B--2---:R-:W-:-:S04]  /*0170*/  IMAD.MOV R6, RZ, RZ, -R3 ;  /* 0x000000ffff067224 */ /* 0x004fc800078e0a03 */
[----:B------:R-:W-:Y:S01]  /*0180*/  IMAD R9, R6, R7, RZ ;  /* 0x0000000706097224 */ /* 0x000fe200078e02ff */
[----:B------:R-:W-:-:S03]  /*0190*/  MOV R6, R8 ;  /* 0x0000000800067202 */ /* 0x000fc60000000f00 */
[----:B------:R-:W-:Y:S01]  /*01a0*/  IMAD.HI.U32 R3, R3, R9, R2 ;  /* 0x0000000903037227 */ /* 0x000fe200078e0002 */
[----:B------:R-:W-:-:S05]  /*01b0*/  IADD3 R9, PT, PT, RZ, -R10, RZ ;  /* 0x8000000aff097210 */ /* 0x000fca0007ffe0ff */
[----:B------:R-:W-:-:S04]  /*01c0*/  IMAD.HI.U32 R4, R3, R6, RZ ;  /* 0x0000000603047227 */ /* 0x000fc800078e00ff */
[----:B------:R-:W-:Y:S02]  /*01d0*/  IMAD R2, R4, R9, R6 ;  /* 0x0000000904027224 */ /* 0x000fe400078e0206 */
[----:B------:R-:W1:Y:S03]  /*01e0*/  LDC.64 R8, c[0x0][0x380] ;  /* 0x0000e000ff087b82 */ /* 0x000e660000000a00 */
[----:B------:R-:W-:-:S13]  /*01f0*/  ISETP.GT.U32.AND P2, PT, R7, R2, PT ;  /* 0x000000020700720c */ /* 0x000fda0003f44070 */
[----:B------:R-:W-:Y:S01]  /*0200*/  @!P2 IMAD.IADD R2, R2, 0x1, -R7 ;  /* 0x000000010202a824 */ /* 0x000fe200078e0a07 */
[----:B------:R-:W-:Y:S02]  /*0210*/  @!P2 IADD3 R4, PT, PT, R4, 0x1, RZ ;  /* 0x000000010404a810 */ /* 0x000fe40007ffe0ff */
[----:B------:R-:W-:Y:S02]  /*0220*/  ISETP.NE.AND P2, PT, R5, RZ, PT ;  /* 0x000000ff0500720c */ /* 0x000fe40003f45270 */
[----:B------:R-:W-:Y:S02]  /*0230*/  ISETP.GE.U32.AND P0, PT, R2, R7, PT ;  /* 0x000000070200720c */ /* 0x000fe40003f06070 */
[C---:B------:R-:W-:Y:S01]  /*0240*/  LOP3.LUT R2, R0.reuse, R5, RZ, 0x3c, !PT ;  /* 0x0000000500027212 */ /* 0x040fe200078e3cff */
[----:B-1----:R-:W-:-:S03]  /*0250*/  IMAD.WIDE R8, R0, 0x8, R8 ;  /* 0x0000000800087825 */ /* 0x002fc600078e0208 */
[----:B------:R-:W-:Y:S02]  /*0260*/  ISETP.GE.AND P1, PT, R2, RZ, PT ;  /* 0x000000ff0200720c */ /* 0x000fe40003f26270 */
[----:B------:R-:W1:Y:S01]  /*0270*/  LDC.64 R2, c[0x0][0x388] ;  /* 0x0000e200ff027b82 */ /* 0x000e620000000a00 */
[----:B0-----:R-:W2:Y:S04]  /*0280*/  LDG.E.64 R10, desc[UR6][R8.64] ;  /* 0x00000006080a7981 */ /* 0x001ea8000c1e1b00 */
[----:B------:R-:W-:-:S06]  /*0290*/  @P0 VIADD R4, R4, 0x1 ;  /* 0x0000000104040836 */ /* 0x000fcc0000000000 */
[----:B------:R-:W-:Y:S02]  /*02a0*/  @!P1 IADD3 R4, PT, PT, -R4, RZ, RZ ;  /* 0x000000ff04049210 */ /* 0x000fe40007ffe1ff */
[----:B------:R-:W-:-:S05]  /*02b0*/  @!P2 LOP3.LUT R4, RZ, R5, RZ, 0x33, !PT ;  /* 0x00000005ff04a212 */ /* 0x000fca00078e33ff */
[----:B------:R-:W-:-:S04]  /*02c0*/  IMAD.SHL.U32 R5, R4, 0x2, RZ ;  /* 0x0000000204057824 */ /* 0x000fc800078e00ff */
[----:B-1----:R-:W-:-:S05]  /*02d0*/  IMAD.WIDE R2, R5, 0x8, R2 ;  /* 0x0000000805027825 */ /* 0x002fca00078e0202 */
[----:B------:R-:W2:Y:S04]  /*02e0*/  LDG.E.64.CONSTANT R4, desc[UR6][R2.64] ;  /* 0x0000000602047981 */ /* 0x000ea8000c1e9b00 */
[----:B------:R-:W2:Y:S02]  /*02f0*/  LDG.E.64.CONSTANT R6, desc[UR6][R2.64+0x8] ;  /* 0x0000080602067981 */ /* 0x000ea4000c1e9b00 */
[----:B--2---:R-:W-:-:S08]  /*0300*/  DFMA R4, R6, R10, R4 ;  /* 0x0000000a0604722b */ /* 0x004fd00000000004 */
[----:B------:R-:W-:-:S06]  /*0310*/  DSETP.GEU.AND P0, PT, R4, RZ, PT ;  /* 0x000000ff0400722a */ /* 0x000fcc0003f0e000 */
[----:B------:R-:W-:Y:S02]  /*0320*/  FSEL R4, R4, RZ, P0 ;  /* 0x000000ff04047208 */ /* 0x000fe40000000000 */
[----:B------:R-:W-:-:S06]  /*0330*/  FSEL R5, R5, RZ, P0 ;  /* 0x000000ff05057208 */ /* 0x000fcc0000000000 */
[----:B------:R-:W-:-:S06]  /*0340*/  DSETP.GT.AND P0, PT, R4, 1, PT ;  /* 0x3ff000000400742a */ /* 0x000fcc0003f04000 */
[----:B------:R-:W-:Y:S02]  /*0350*/  FSEL R4, R4, RZ, !P0 ;  /* 0x000000ff04047208 */ /* 0x000fe40004000000 */
[----:B------:R-:W-:-:S05]  /*0360*/  FSEL R5, R5, 1.875, !P0 ;  /* 0x3ff0000005057808 */ /* 0x000fca0004000000 */
[----:B------:R-:W-:Y:S01]  /*0370*/  STG.E.64 desc[UR6][R8.64], R4 ;  /* 0x0000000408007986 */ /* 0x000fe2000c101b06 */
[----:B------:R-:W-:Y:S05]  /*0380*/  EXIT ;  /* 0x000000000000794d */ /* 0x000fea0003800000 */
.L_x_0:
[----:B------:R-:W-:-:S00]  /*0390*/  BRA `(.L_x_0) ;  /* 0xfffffffc00fc7947 */ /* 0x000fc0000383ffff */
[----:B------:R-:W-:-:S00]  /*03a0*/  NOP ;  /* 0x0000000000007918 */ /* 0x000fc00000000000 */
        /* <DEDUP_REMOVED lines=13> */
.L_x_12:


//--------------------- .text.cutout_apply        --------------------------
	.section	.text.cutout_apply,"ax",@progbits
	.align	128
        .global         cutout_apply
        .type           cutout_apply,@function
        .size           cutout_apply,(.L_x_13 - cutout_apply)
        .other          cutout_apply,@"STO_CUDA_ENTRY STV_DEFAULT"
cutout_apply:
.text.cutout_apply:
[----:B------:R-:W-:Y:S01]  /*0000*/  LDC R1, c[0x0][0x37c] ;  /* 0x0000df00ff017b82 */ /* 0x000fe20000000800 */
[----:B------:R-:W0:Y:S07]  /*0010*/  S2R R4, SR_TID.X ;  /* 0x0000000000047919 */ /* 0x000e2e0000002100 */
[----:B------:R-:W1:Y:S01]  /*0020*/  LDC R0, c[0x0][0x398] ;  /* 0x0000e600ff007b82 */ /* 0x000e620000000800 */
[----:B------:R-:W2:Y:S07]  /*0030*/  LDCU.64 UR4, c[0x0][0x390] ;  /* 0x00007200ff0477ac */ /* 0x000eae0008000a00 */
[----:B------:R-:W0:Y:S08]  /*0040*/  S2UR UR6, SR_CTAID.X ;  /* 0x00000000000679c3 */ /* 0x000e300000002500 */
[----:B------:R-:W0:Y:S01]  /*0050*/  LDC R7, c[0x0][0x360] ;  /* 0x0000d800ff077b82 */ /* 0x000e220000000800 */
[----:B--2---:R-:W-:-:S06]  /*0060*/  UIMAD UR4, UR4, UR5, URZ ;  /* 0x00000005040472a4 */ /* 0x004fcc000f8e02ff */
[----:B-1----:R-:W-:-:S04]  /*0070*/  IMAD R2, R0, UR4, RZ ;  /* 0x0000000400027c24 */ /* 0x002fc8000f8e02ff */
[----:B------:R-:W-:Y:S02]  /*0080*/  IMAD R2, R2, 0x3, RZ ;  /* 0x0000000302027824 */ /* 0x000fe400078e02ff */
[----:B0-----:R-:W-:-:S05]  /*0090*/  IMAD R7, R7, UR6, R4 ;  /* 0x0000000607077c24 */ /* 0x001fca000f8e0204 */
[----:B------:R-:W-:-:S13]  /*00a0*/  ISETP.GE.AND P0, PT, R7, R2, PT ;  /* 0x000000020700720c */ /* 0x000fda0003f06270 */
[----:B------:R-:W-:Y:S05]  /*00b0*/  @P0 EXIT ;  /* 0x000000000000094d */ /* 0x000fea0003800000 */
[----:B------:R-:W-:Y:S01]  /*00c0*/  IMAD R15, R0, UR5, RZ ;  /* 0x00000005000f7c24 */ /* 0x000fe2000f8e02ff */
[----:B------:R-:W-:Y:S01]  /*00d0*/  IABS R8, R7 ;  /* 0x0000000700087213 */ /* 0x000fe20000000000 */
[----:B------:R-:W0:Y:S01]  /*00e0*/  LDC.64 R12, c[0x0][0x388] ;  /* 0x0000e200ff0c7b82 */ /* 0x000e220000000a00 */
[----:B------:R-:W1:Y:S01]  /*00f0*/  LDCU.64 UR6, c[0x0][0x358] ;  /* 0x00006b00ff0677ac */ /* 0x000e620008000a00 */
[----:B------:R-:W-:-:S05]  /*0100*/  IMAD R2, R15, 0x3, RZ ;  /* 0x000000030f027824 */ /* 0x000fca00078e02ff */
[-C--:B------:R-:W-:Y:S02]  /*0110*/  IABS R9, R2.reuse ;  /* 0x0000000200097213 */ /* 0x080fe40000000000 */
[----:B------:R-:W-:Y:S02]  /*0120*/  IABS R10, R2 ;  /* 0x00000002000a7213 */ /* 0x000fe40000000000 */
[----:B------:R-:W2:Y:S08]  /*0130*/  I2F.RP R3, R9 ;  /* 0x0000000900037306 */ /* 0x000eb00000209400 */
[----:B--2---:R-:W2:Y:S02]  /*0140*/  MUFU.RCP R3, R3 ;  /* 0x0000000300037308 */ /* 0x004ea40000001000 */
[----:B--2---:R-:W-:-:S06]  /*0150*/  VIADD R4, R3, 0xffffffe ;  /* 0x0ffffffe03047836 */ /* 0x004fcc0000000000 */
[----:B------:R2:W3:Y:S02]  /*0160*/  F2I.FTZ.U32.TRUNC.NTZ R5, R4 ;  /* 0x0000000400057305 */ /* 0x0004e4000021f000 */
[----:B--2---:R-:W-:Y:S02]  /*0170*/  IMAD.MOV.U32 R4, RZ, RZ, RZ ;  /* 0x000000ffff047224 */ /* 0x004fe400078e00ff */
[----:B---3--:R-:W-:-:S04]  /*0180*/  IMAD.MOV R6, RZ, RZ, -R5 ;  /* 0x000000ffff067224 */ /* 0x008fc800078e0a05 */
[----:B------:R-:W-:Y:S01]  /*0190*/  IMAD R11, R6, R9, RZ ;  /* 0x00000009060b7224 */ /* 0x000fe200078e02ff */
[----:B------:R-:W-:Y:S01]  /*01a0*/  MOV R6, R8 ;  /* 0x0000000800067202 */ /* 0x000fe20000000f00 */
[----:B------:R-:W-:Y:S02]  /*01b0*/  IMAD.MOV R8, RZ, RZ, -R10 ;  /* 0x000000ffff087224 */ /* 0x000fe400078e0a0a */
[----:B------:R-:W-:-:S06]  /*01c0*/  IMAD.HI.U32 R5, R5, R11, R4 ;  /* 0x0000000b05057227 */ /* 0x000fcc00078e0004 */
[----:B------:R-:W-:-:S04]  /*01d0*/  IMAD.HI.U32 R3, R5, R6, RZ ;  /* 0x0000000605037227 */ /* 0x000fc800078e00ff */
[----:B------:R-:W-:-:S05]  /*01e0*/  IMAD R4, R3, R8, R6 ;  /* 0x0000000803047224 */ /* 0x000fca00078e0206 */
[----:B------:R-:W-:-:S13]  /*01f0*/  ISETP.GT.U32.AND P2, PT, R9, R4, PT ;  /* 0x000000040900720c */ /* 0x000fda0003f44070 */
[-C--:B------:R-:W-:Y:S01]  /*0200*/  @!P2 IADD3 R4, PT, PT, R4, -R9.reuse, RZ ;  /* 0x800000090404a210 */ /* 0x080fe20007ffe0ff */
[----:B------:R-:W-:Y:S01]  /*0210*/  @!P2 VIADD R3, R3, 0x1 ;  /* 0x000000010303a836 */ /* 0x000fe20000000000 */
[----:B------:R-:W-:Y:S02]  /*0220*/  ISETP.NE.AND P2, PT, R2, RZ, PT ;  /* 0x000000ff0200720c */ /* 0x000fe40003f45270 */
[----:B------:R-:W-:Y:S02]  /*0230*/  ISETP.GE.U32.AND P0, PT, R4, R9, PT ;  /* 0x000000090400720c */ /* 0x000fe40003f06070 */
[----:B------:R-:W-:-:S04]  /*0240*/  LOP3.LUT R4, R7, R2, RZ, 0x3c, !PT ;  /* 0x0000000207047212 */ /* 0x000fc800078e3cff */
[----:B------:R-:W-:-:S07]  /*0250*/  ISETP.GE.AND P1, PT, R4, RZ, PT ;  /* 0x000000ff0400720c */ /* 0x000fce0003f26270 */
[----:B------:R-:W-:-:S06]  /*0260*/  @P0 VIADD R3, R3, 0x1 ;  /* 0x0000000103030836 */ /* 0x000fcc0000000000 */
[----:B------:R-:W-:Y:S02]  /*0270*/  @!P1 IADD3 R3, PT, PT, -R3, RZ, RZ ;  /* 0x000000ff03039210 */ /* 0x000fe40007ffe1ff */
[----:B------:R-:W-:-:S05]  /*0280*/  @!P2 LOP3.LUT R3, RZ, R2, RZ, 0x33, !PT ;  /* 0x00000002ff03a212 */ /* 0x000fca00078e33ff */
[----:B------:R-:W-:-:S04]  /*0290*/  IMAD R5, R3, 0x3, RZ ;  /* 0x0000000303057824 */ /* 0x000fc800078e02ff */
[----:B0-----:R-:W-:-:S05]  /*02a0*/  IMAD.WIDE R12, R5, 0x4, R12 ;  /* 0x00000004050c7825 */ /* 0x001fca00078e020c */
[----:B-1----:R-:W2:Y:S04]  /*02b0*/  LDG.E.CONSTANT R4, desc[UR6][R12.64] ;  /* 0x000000060c047981 */ /* 0x002ea8000c1e9900 */
[----:B------:R-:W2:Y:S04]  /*02c0*/  LDG.E.CONSTANT R5, desc[UR6][R12.64+0x8] ;  /* 0x000008060c057981 */ /* 0x000ea8000c1e9900 */
[----:B------:R0:W3:Y:S01]  /*02d0*/  LDG.E.CONSTANT R6, desc[UR6][R12.64+0x4] ;  /* 0x000004060c067981 */ /* 0x0000e2000c1e9900 */
[----:B------:R-:W-:Y:S02]  /*02e0*/  IABS R9, R15 ;  /* 0x0000000f00097213 */ /* 0x000fe40000000000 */
[----:B------:R-:W-:-:S02]  /*02f0*/  IADD3 R8, PT, PT, -R3, RZ, RZ ;  /* 0x000000ff03087210 */ /* 0x000fc40007ffe1ff */
[----:B------:R-:W1:Y:S01]  /*0300*/  I2F.RP R14, R9 ;  /* 0x00000009000e7306 */ /* 0x000e620000209400 */
[----:B------:R-:W-:Y:S02]  /*0310*/  IABS R17, R0 ;  /* 0x0000000000117213 */ /* 0x000fe40000000000 */
[----:B------:R-:W-:-:S03]  /*0320*/  IMAD R7, R2, R8, R7 ;  /* 0x0000000802077224 */ /* 0x000fc600078e0207 */
[----:B------:R-:W-:Y:S02]  /*0330*/  IMAD.MOV.U32 R8, RZ, RZ, R17 ;  /* 0x000000ffff087224 */ /* 0x000fe400078e0011 */
[----:B------:R-:W-:Y:S02]  /*0340*/  ISETP.GE.AND P2, PT, R7, RZ, PT ;  /* 0x000000ff0700720c */ /* 0x000fe40003f46270 */
[----:B0-----:R-:W0:Y:S08]  /*0350*/  I2F.RP R12, R8 ;  /* 0x00000008000c7306 */ /* 0x001e300000209400 */
[----:B-1----:R-:W1:Y:S08]  /*0360*/  MUFU.RCP R14, R14 ;  /* 0x0000000e000e7308 */ /* 0x002e700000001000 */
[----:B0-----:R-:W-:Y:S01]  /*0370*/  MUFU.RCP R12, R12 ;  /* 0x0000000c000c7308 */ /* 0x001fe20000001000 */
[----:B-1----:R-:W-:Y:S01]  /*0380*/  VIADD R10, R14, 0xffffffe ;  /* 0x0ffffffe0e0a7836 */ /* 0x002fe20000000000 */
[----:B------:R-:W-:-:S06]  /*0390*/  IABS R14, R7 ;  /* 0x00000007000e7213 */ /* 0x000fcc0000000000 */
[----:B------:R0:W1:Y:S02]  /*03a0*/  F2I.FTZ.U32.TRUNC.NTZ R11, R10 ;  /* 0x0000000a000b7305 */ /* 0x000064000021f000 */
[----:B0-----:R-:W-:Y:S02]  /*03b0*/  IMAD.MOV.U32 R10, RZ, RZ, RZ ;  /* 0x000000ffff0a7224 */ /* 0x001fe400078e00ff */
[----:B-1----:R-:W-:-:S04]  /*03c0*/  IMAD.MOV R16, RZ, RZ, -R11 ;  /* 0x000000ffff107224 */ /* 0x002fc800078e0a0b */
[----:B------:R-:W-:Y:S01]  /*03d0*/  IMAD R13, R16, R9, RZ ;  /* 0x00000009100d7224 */ /* 0x000fe200078e02ff */
[----:B------:R-:W-:-:S03]  /*03e0*/  IABS R16, R15 ;  /* 0x0000000f00107213 */ /* 0x000fc60000000000 */
[----:B------:R-:W-:Y:S01]  /*03f0*/  IMAD.HI.U32 R10, R11, R13, R10 ;  /* 0x0000000d0b0a7227 */ /* 0x000fe200078e000a */
[----:B------:R-:W-:-:S03]  /*0400*/  IADD3 R13, PT, PT, RZ, -R16, RZ ;  /* 0x80000010ff0d7210 */ /* 0x000fc60007ffe0ff */
[----:B------:R-:W-:-:S04]  /*0410*/  IMAD.MOV.U32 R11, RZ, RZ, R14 ;  /* 0x000000ffff0b7224 */ /* 0x000fc800078e000e */
[----:B------:R-:W-:-:S04]  /*0420*/  IMAD.HI.U32 R10, R10, R11, RZ ;  /* 0x0000000b0a0a7227 */ /* 0x000fc800078e00ff */
[----:B------:R-:W-:Y:S02]  /*0430*/  IMAD R10, R10, R13, R11 ;  /* 0x0000000d0a0a7224 */ /* 0x000fe400078e020b */
[----:B------:R-:W-:-:S03]  /*0440*/  VIADD R11, R12, 0xffffffe ;  /* 0x0ffffffe0c0b7836 */ /* 0x000fc60000000000 */
[----:B------:R-:W-:-:S03]  /*0450*/  ISETP.GT.U32.AND P0, PT, R9, R10, PT ;  /* 0x0000000a0900720c */ /* 0x000fc60003f04070 */
[----:B------:R-:W0:Y:S10]  /*0460*/  F2I.FTZ.U32.TRUNC.NTZ R11, R11 ;  /* 0x0000000b000b7305 */ /* 0x000e34000021f000 */
[----:B------:R-:W-:-:S02]  /*0470*/  @!P0 IADD3 R10, PT, PT, R10, -R9, RZ ;  /* 0x800000090a0a8210 */ /* 0x000fc40007ffe0ff */
[----:B------:R-:W-:Y:S02]  /*0480*/  ISETP.NE.AND P0, PT, R15, RZ, PT ;  /* 0x000000ff0f00720c */ /* 0x000fe40003f05270 */
[----:B------:R-:W-:Y:S02]  /*0490*/  ISETP.GT.U32.AND P1, PT, R9, R10, PT ;  /* 0x0000000a0900720c */ /* 0x000fe40003f24070 */
[----:B0-----:R-:W-:-:S05]  /*04a0*/  IADD3 R13, PT, PT, RZ, -R11, RZ ;  /* 0x8000000bff0d7210 */ /* 0x001fca0007ffe0ff */
[----:B------:R-:W-:-:S06]  /*04b0*/  IMAD R13, R13, R8, RZ ;  /* 0x000000080d0d7224 */ /* 0x000fcc00078e02ff */
[----:B------:R-:W-:-:S05]  /*04c0*/  @!P1 IADD3 R10, PT, PT, R10, -R9, RZ ;  /* 0x800000090a0a9210 */ /* 0x000fca0007ffe0ff */
[----:B------:R-:W-:Y:S02]  /*04d0*/  IMAD.MOV.U32 R9, RZ, RZ, R10 ;  /* 0x000000ffff097224 */ /* 0x000fe400078e000a */
[----:B------:R-:W-:Y:S02]  /*04e0*/  HFMA2 R10, -RZ, RZ, 0, 0 ;  /* 0x00000000ff0a7431 */ /* 0x000fe400000001ff */
[----:B------:R-:W-:Y:S01]  /*04f0*/  @!P2 IMAD.MOV R9, RZ, RZ, -R9 ;  /* 0x000000ffff09a224 */ /* 0x000fe200078e0a09 */
[----:B------:R-:W-:-:S04]  /*0500*/  @!P0 LOP3.LUT R9, RZ, R15, RZ, 0x33, !PT ;  /* 0x0000000fff098212 */ /* 0x000fc800078e33ff */
[----:B------:R-:W-:Y:S01]  /*0510*/  IABS R12, R9 ;  /* 0x00000009000c7213 */ /* 0x000fe20000000000 */
[----:B------:R-:W-:-:S04]  /*0520*/  IMAD.HI.U32 R10, R11, R13, R10 ;  /* 0x0000000d0b0a7227 */ /* 0x000fc800078e000a */
[----:B------:R-:W-:-:S04]  /*0530*/  IMAD.MOV.U32 R11, RZ, RZ, R12 ;  /* 0x000000ffff0b7224 */ /* 0x000fc800078e000c */
[----:B------:R-:W-:-:S05]  /*0540*/  IMAD.HI.U32 R10, R10, R11, RZ ;  /* 0x0000000b0a0a7227 */ /* 0x000fca00078e00ff */
[----:B------:R-:W-:-:S05]  /*0550*/  IADD3 R12, PT, PT, -R10, RZ, RZ ;  /* 0x000000ff0a0c7210 */ /* 0x000fca0007ffe1ff */
[----:B------:R-:W-:-:S05]  /*0560*/  IMAD R11, R8, R12, R11 ;  /* 0x0000000c080b7224 */ /* 0x000fca00078e020b */
[----:B------:R-:W-:-:S13]  /*0570*/  ISETP.GT.U32.AND P2, PT, R8, R11, PT ;  /* 0x0000000b0800720c */ /* 0x000fda0003f44070 */
[----:B------:R-:W-:Y:S01]  /*0580*/  @!P2 IMAD.IADD R11, R11, 0x1, -R8 ;  /* 0x000000010b0ba824 */ /* 0x000fe200078e0a08 */
[----:B------:R-:W-:Y:S02]  /*0590*/  @!P2 IADD3 R10, PT, PT, R10, 0x1, RZ ;  /* 0x000000010a0aa810 */ /* 0x000fe40007ffe0ff */
[----:B------:R-:W-:Y:S02]  /*05a0*/  ISETP.NE.AND P2, PT, R0, RZ, PT ;  /* 0x000000ff0000720c */ /* 0x000fe40003f45270 */
[----:B------:R-:W-:Y:S02]  /*05b0*/  ISETP.GE.U32.AND P0, PT, R11, R8, PT ;  /* 0x000000080b00720c */ /* 0x000fe40003f06070 */
[----:B------:R-:W-:-:S04]  /*05c0*/  LOP3.LUT R8, R9, R0, RZ, 0x3c, !PT ;  /* 0x0000000009087212 */ /* 0x000fc800078e3cff */
[----:B------:R-:W-:-:S07]  /*05d0*/  ISETP.GE.AND P1, PT, R8, RZ, PT ;  /* 0x000000ff0800720c */ /* 0x000fce0003f26270 */
[----:B------:R-:W-:-:S05]  /*05e0*/  @P0 VIADD R10, R10, 0x1 ;  /* 0x000000010a0a0836 */ /* 0x000fca0000000000 */
[----:B------:R-:W-:-:S05]  /*05f0*/  MOV R13, R10 ;  /* 0x0000000a000d7202 */ /* 0x000fca0000000f00 */
[----:B------:R-:W-:Y:S01]  /*0600*/  @!P1 IMAD.MOV R13, RZ, RZ, -R13 ;  /* 0x000000ffff0d9224 */ /* 0x000fe200078e0a0d */
[----:B------:R-:W-:-:S04]  /*0610*/  @!P2 LOP3.LUT R13, RZ, R0, RZ, 0x33, !PT ;  /* 0x00000000ff0da212 */ /* 0x000fc800078e33ff */
[----:B------:R-:W-:-:S05]  /*0620*/  IADD3 R11, PT, PT, -R13, RZ, RZ ;  /* 0x000000ff0d0b7210 */ /* 0x000fca0007ffe1ff */
[----:B------:R-:W-:Y:S02]  /*0630*/  IMAD R11, R0, R11, R9 ;  /* 0x0000000b000b7224 */ /* 0x000fe400078e0209 */
[C-C-:B--2---:R-:W-:Y:S01]  /*0640*/  IMAD.IADD R10, R4.reuse, 0x1, -R5.reuse ;  /* 0x00000001040a7824 */ /* 0x144fe200078e0a05 */
[-C--:B------:R-:W-:Y:S02]  /*0650*/  IADD3 R4, PT, PT, R4, R5.reuse, RZ ;  /* 0x0000000504047210 */ /* 0x080fe40007ffe0ff */
[C---:B---3--:R-:W-:Y:S01]  /*0660*/  IADD3 R8, PT, PT, R6.reuse, -R5, RZ ;  /* 0x8000000506087210 */ /* 0x048fe20007ffe0ff */
[----:B------:R-:W-:Y:S01]  /*0670*/  IMAD.IADD R6, R6, 0x1, R5 ;  /* 0x0000000106067824 */ /* 0x000fe200078e0205 */
[----:B------:R-:W-:-:S04]  /*0680*/  ISETP.GE.AND P0, PT, R13, R10, PT ;  /* 0x0000000a0d00720c */ /* 0x000fc80003f06270 */
[----:B------:R-:W-:-:S04]  /*0690*/  ISETP.LT.OR P0, PT, R11, R8, !P0 ;  /* 0x000000080b00720c */ /* 0x000fc80004701670 */
[----:B------:R-:W-:-:S04]  /*06a0*/  ISETP.GT.OR P0, PT, R11, R6, P0 ;  /* 0x000000060b00720c */ /* 0x000fc80000704670 */
[----:B------:R-:W-:-:S13]  /*06b0*/  ISETP.GT.OR P0, PT, R13, R4, P0 ;  /* 0x000000040d00720c */ /* 0x000fda0000704670 */
[----:B------:R-:W-:Y:S05]  /*06c0*/  @P0 EXIT ;  /* 0x000000000000094d */ /* 0x000fea0003800000 */
[----:B------:R-:W0:Y:S01]  /*06d0*/  LDC.64 R4, c[0x0][0x380] ;  /* 0x0000e000ff047b82 */ /* 0x000e220000000a00 */
[----:B------:R-:W-:-:S04]  /*06e0*/  IMAD R3, R2, R3, R7 ;  /* 0x0000000302037224 */ /* 0x000fc800078e0207 */
[----:B------:R-:W-:-:S05]  /*06f0*/  IMAD R0, R13, R0, R3 ;  /* 0x000000000d007224 */ /* 0x000fca00078e0203 */
[----:B------:R-:W-:-:S05]  /*0700*/  IADD3 R3, PT, PT, -R9, R0, R11 ;  /* 0x0000000009037210 */ /* 0x000fca0007ffe10b */
[----:B0-----:R-:W-:-:S05]  /*0710*/  IMAD.WIDE R2, R3, 0x8, R4 ;  /* 0x0000000803027825 */ /* 0x001fca00078e0204 */
[----:B------:R-:W-:Y:S01]  /*0720*/  STG.E.64 desc[UR6][R2.64], RZ ;  /* 0x000000ff02007986 */ /* 0x000fe2000c101b06 */
[----:B------:R-:W-:Y:S05]  /*0730*/  EXIT ;  /* 0x000000000000794d */ /* 0x000fea0003800000 */
.L_x_1:
        /* <DEDUP_REMOVED lines=12> */
.L_x_13:


//--------------------- .text.hwc_to_chw_norm_augment --------------------------
	.section	.text.hwc_to_chw_norm_augment,"ax",@progbits
	.align	128
        .global         hwc_to_chw_norm_augment
        .type           hwc_to_chw_norm_augment,@function
        .size           hwc_to_chw_norm_augment,(.L_x_11 - hwc_to_chw_norm_augment)
        .other          hwc_to_chw_norm_augment,@"STO_CUDA_ENTRY STV_DEFAULT"
hwc_to_chw_norm_augment:
.text.hwc_to_chw_norm_augment:
[----:B------:R-:W-:Y:S01]  /*0000*/  LDC R1, c[0x0][0x37c] ;  /* 0x0000df00ff017b82 */ /* 0x000fe20000000800 */
[----:B------:R-:W0:Y:S01]  /*0010*/  S2R R3, SR_TID.X ;  /* 0x0000000000037919 */ /* 0x000e220000002100 */
[----:B------:R-:W1:Y:S06]  /*0020*/  LDCU UR4, c[0x0][0x3a0] ;  /* 0x00007400ff0477ac */ /* 0x000e6c0008000800 */
[----:B------:R-:W2:Y:S01]  /*0030*/  LDC R2, c[0x0][0x3b0] ;  /* 0x0000ec00ff027b82 */ /* 0x000ea20000000800 */
[----:B------:R-:W1:Y:S07]  /*0040*/  LDCU UR6, c[0x0][0x3ac] ;  /* 0x00007580ff0677ac */ /* 0x000e6e0008000800 */
[----:B------:R-:W0:Y:S08]  /*0050*/  S2UR UR5, SR_CTAID.X ;  /* 0x00000000000579c3 */ /* 0x000e300000002500 */
[----:B------:R-:W0:Y:S01]  /*0060*/  LDC R4, c[0x0][0x360] ;  /* 0x0000d800ff047b82 */ /* 0x000e220000000800 */
[----:B-1----:R-:W-:-:S06]  /*0070*/  UIMAD UR4, UR4, UR6, URZ ;  /* 0x00000006040472a4 */ /* 0x002fcc000f8e02ff */
[----:B--2---:R-:W-:Y:S02]  /*0080*/  IMAD R0, R2, UR4, RZ ;  /* 0x0000000402007c24 */ /* 0x004fe4000f8e02ff */
[----:B0-----:R-:W-:Y:S02]  /*0090*/  IMAD R4, R4, UR5, R3 ;  /* 0x0000000504047c24 */ /* 0x001fe4000f8e0203 */
[----:B------:R-:W-:-:S05]  /*00a0*/  IMAD R3, R0, 0x3, RZ ;  /* 0x0000000300037824 */ /* 0x000fca00078e02ff */
[----:B------:R-:W-:-:S13]  /*00b0*/  ISETP.GE.AND P0, PT, R4, R3, PT ;  /* 0x000000030400720c */ /* 0x000fda0003f06270 */
[----:B------:R-:W-:Y:S05]  /*00c0*/  @P0 EXIT ;  /* 0x000000000000094d */ /* 0x000fea0003800000 */
[----:B------:R-:W-:Y:S01]  /*00d0*/  IMAD R0, R2, UR6, RZ ;  /* 0x0000000602007c24 */ /* 0x000fe2000f8e02ff */
[----:B------:R-:W-:Y:S01]  /*00e0*/  IABS R10, R4 ;  /* 0x00000004000a7213 */ /* 0x000fe20000000000 */
[----:B------:R-:W0:Y:S01]  /*00f0*/  LDC.64 R16, c[0x0][0x390] ;  /* 0x0000e400ff107b82 */ /* 0x000e220000000a00 */
[----:B------:R-:W1:Y:S01]  /*0100*/  LDCU.64 UR4, c[0x0][0x358] ;  /* 0x00006b00ff0477ac */ /* 0x000e620008000a00 */
[----:B------:R-:W-:Y:S01]  /*0110*/  IMAD R5, R0, 0x3, RZ ;  /* 0x0000000300057824 */ /* 0x000fe200078e02ff */
[----:B------:R-:W2:Y:S04]  /*0120*/  LDCU UR6, c[0x0][0x3a4] ;  /* 0x00007480ff0677ac */ /* 0x000ea80008000800 */
[-C--:B------:R-:W-:Y:S01]  /*0130*/  IABS R9, R5.reuse ;  /* 0x0000000500097213 */ /* 0x080fe20000000000 */
[----:B------:R-:W3:Y:S01]  /*0140*/  LDC.64 R14, c[0x0][0x398] ;  /* 0x0000e600ff0e7b82 */ /* 0x000ee20000000a00 */
[----:B------:R-:W-:Y:S01]  /*0150*/  IABS R12, R5 ;  /* 0x00000005000c7213 */ /* 0x000fe20000000000 */
[----:B------:R-:W4:Y:S01]  /*0160*/  LDCU UR7, c[0x0][0x3a8] ;  /* 0x00007500ff0777ac */ /* 0x000f220008000800 */
[----:B------:R-:W5:Y:S08]  /*0170*/  I2F.RP R3, R9 ;  /* 0x0000000900037306 */ /* 0x000f700000209400 */
[----:B-----5:R-:W5:Y:S02]  /*0180*/  MUFU.RCP R3, R3 ;  /* 0x0000000300037308 */ /* 0x020f640000001000 */
[----:B-----5:R-:W-:-:S06]  /*0190*/  VIADD R6, R3, 0xffffffe ;  /* 0x0ffffffe03067836 */ /* 0x020fcc0000000000 */
[----:B------:R5:W1:Y:S02]  /*01a0*/  F2I.FTZ.U32.TRUNC.NTZ R7, R6 ;  /* 0x0000000600077305 */ /* 0x000a64000021f000 */
[----:B-----5:R-:W-:Y:S02]  /*01b0*/  IMAD.MOV.U32 R6, RZ, RZ, RZ ;  /* 0x000000ffff067224 */ /* 0x020fe400078e00ff */
[----:B-1----:R-:W-:-:S04]  /*01c0*/  IMAD.MOV R8, RZ, RZ, -R7 ;  /* 0x000000ffff087224 */ /* 0x002fc800078e0a07 */
[----:B------:R-:W-:Y:S02]  /*01d0*/  IMAD R11, R8, R9, RZ ;  /* 0x00000009080b7224 */ /* 0x000fe400078e02ff */
[----:B------:R-:W-:Y:S02]  /*01e0*/  IMAD.MOV.U32 R8, RZ, RZ, R10 ;  /* 0x000000ffff087224 */ /* 0x000fe400078e000a */
[----:B------:R-:W-:-:S04]  /*01f0*/  IMAD.HI.U32 R7, R7, R11, R6 ;  /* 0x0000000b07077227 */ /* 0x000fc800078e0006 */
[----:B------:R-:W-:Y:S02]  /*0200*/  IMAD.MOV R10, RZ, RZ, -R12 ;  /* 0x000000ffff0a7224 */ /* 0x000fe400078e0a0c */
        /* <DEDUP_REMOVED lines=10> */
[----:B------:R-:W-:Y:S01]  /*02b0*/  @!P1 IMAD.MOV R3, RZ, RZ, -R3 ;  /* 0x000000ffff039224 */ /* 0x000fe200078e0a03 */
[----:B------:R-:W-:-:S05]  /*02c0*/  @!P2 LOP3.LUT R3, RZ, R5, RZ, 0x33, !PT ;  /* 0x00000005ff03a212 */ /* 0x000fca00078e33ff */
[----:B0-----:R-:W-:-:S04]  /*02d0*/  IMAD.WIDE R16, R3, 0x4, R16 ;  /* 0x0000000403107825 */ /* 0x001fc800078e0210 */
[----:B------:R-:W-:Y:S01]  /*02e0*/  IMAD.SHL.U32 R7, R3, 0x2, RZ ;  /* 0x0000000203077824 */ /* 0x000fe200078e00ff */
[----:B------:R-:W5:Y:S03]  /*02f0*/  LDG.E.CONSTANT R8, desc[UR4][R16.64] ;  /* 0x0000000410087981 */ /* 0x000f66000c1e9900 */
[----:B---3--:R-:W-:-:S05]  /*0300*/  IMAD.WIDE R14, R7, 0x4, R14 ;  /* 0x00000004070e7825 */ /* 0x008fca00078e020e */
[----:B------:R-:W3:Y:S04]  /*0310*/  LDG.E.CONSTANT R9, desc[UR4][R14.64] ;  /* 0x000000040e097981 */ /* 0x000ee8000c1e9900 */
[----:B------:R0:W2:Y:S01]  /*0320*/  LDG.E.CONSTANT R10, desc[UR4][R14.64+0x4] ;  /* 0x000004040e0a7981 */ /* 0x0000a2000c1e9900 */
[-C--:B------:R-:W-:Y:S01]  /*0330*/  IABS R12, R0.reuse ;  /* 0x00000000000c7213 */ /* 0x080fe20000000000 */
[----:B------:R-:W-:Y:S01]  /*0340*/  IMAD R5, R5, R3, RZ ;  /* 0x0000000305057224 */ /* 0x000fe200078e02ff */
[----:B------:R-:W-:Y:S02]  /*0350*/  BSSY.RECONVERGENT B0, `(.L_x_2) ;  /* 0x0000060000007945 */ /* 0x000fe40003800200 */
[----:B------:R-:W1:Y:S01]  /*0360*/  I2F.RP R11, R12 ;  /* 0x0000000c000b7306 */ /* 0x000e620000209400 */
[----:B------:R-:W-:Y:S01]  /*0370*/  IMAD.IADD R13, R4, 0x1, -R5 ;  /* 0x00000001040d7824 */ /* 0x000fe200078e0a05 */
[----:B0-----:R-:W-:-:S04]  /*0380*/  IABS R14, R0 ;  /* 0x00000000000e7213 */ /* 0x001fc80000000000 */
[----:B------:R-:W-:Y:S02]  /*0390*/  IABS R4, R13 ;  /* 0x0000000d00047213 */ /* 0x000fe40000000000 */
[----:B-1----:R-:W0:Y:S02]  /*03a0*/  MUFU.RCP R11, R11 ;  /* 0x0000000b000b7308 */ /* 0x002e240000001000 */
[----:B0-----:R-:W-:Y:S02]  /*03b0*/  IADD3 R6, PT, PT, R11, 0xffffffe, RZ ;  /* 0x0ffffffe0b067810 */ /* 0x001fe40007ffe0ff */
[----:B------:R-:W-:-:S04]  /*03c0*/  IABS R11, R2 ;  /* 0x00000002000b7213 */ /* 0x000fc80000000000 */
[----:B------:R0:W1:Y:S02]  /*03d0*/  F2I.FTZ.U32.TRUNC.NTZ R7, R6 ;  /* 0x0000000600077305 */ /* 0x000064000021f000 */
[----:B0-----:R-:W-:Y:S02]  /*03e0*/  IMAD.MOV.U32 R6, RZ, RZ, RZ ;  /* 0x000000ffff067224 */ /* 0x001fe400078e00ff */
[----:B-1----:R-:W-:-:S04]  /*03f0*/  IMAD.MOV R17, RZ, RZ, -R7 ;  /* 0x000000ffff117224 */ /* 0x002fc800078e0a07 */
[----:B------:R-:W-:-:S04]  /*0400*/  IMAD R15, R17, R12, RZ ;  /* 0x0000000c110f7224 */ /* 0x000fc800078e02ff */
[----:B------:R-:W-:Y:S01]  /*0410*/  IMAD.HI.U32 R7, R7, R15, R6 ;  /* 0x0000000f07077227 */ /* 0x000fe200078e0006 */
[----:B------:R-:W-:-:S03]  /*0420*/  MOV R6, R4 ;  /* 0x0000000400067202 */ /* 0x000fc60000000f00 */
[----:B------:R-:W-:Y:S02]  /*0430*/  IMAD.MOV R15, RZ, RZ, -R14 ;  /* 0x000000ffff0f7224 */ /* 0x000fe400078e0a0e */
[----:B------:R-:W-:Y:S01]  /*0440*/  IMAD.HI.U32 R4, R7, R6, RZ ;  /* 0x0000000607047227 */ /* 0x000fe200078e00ff */
[----:B------:R-:W0:Y:S03]  /*0450*/  I2F.RP R14, R11 ;  /* 0x0000000b000e7306 */ /* 0x000e260000209400 */
[----:B------:R-:W-:Y:S01]  /*0460*/  IMAD R7, R4, R15, R6 ;  /* 0x0000000f04077224 */ /* 0x000fe200078e0206 */
[----:B------:R-:W-:-:S04]  /*0470*/  LOP3.LUT R6, R13, R0, RZ, 0x3c, !PT ;  /* 0x000000000d067212 */ /* 0x000fc800078e3cff */
[----:B------:R-:W-:Y:S02]  /*0480*/  ISETP.GT.U32.AND P2, PT, R12, R7, PT ;  /* 0x000000070c00720c */ /* 0x000fe40003f44070 */
[----:B------:R-:W-:Y:S01]  /*0490*/  ISETP.GE.AND P1, PT, R6, RZ, PT ;  /* 0x000000ff0600720c */ /* 0x000fe20003f26270 */
[----:B0-----:R-:W0:Y:S10]  /*04a0*/  MUFU.RCP R14, R14 ;  /* 0x0000000e000e7308 */ /* 0x001e340000001000 */
[----:B------:R-:W-:-:S02]  /*04b0*/  @!P2 IMAD.IADD R7, R7, 0x1, -R12 ;  /* 0x000000010707a824 */ /* 0x000fc400078e0a0c */
[----:B------:R-:W-:Y:S01]  /*04c0*/  @!P2 VIADD R4, R4, 0x1 ;  /* 0x000000010404a836 */ /* 0x000fe20000000000 */
[----:B------:R-:W-:Y:S02]  /*04d0*/  ISETP.NE.AND P2, PT, R0, RZ, PT ;  /* 0x000000ff0000720c */ /* 0x000fe40003f45270 */
[----:B------:R-:W-:Y:S01]  /*04e0*/  ISETP.GE.U32.AND P0, PT, R7, R12, PT ;  /* 0x0000000c0700720c */ /* 0x000fe20003f06070 */
[----:B0-----:R-:W-:-:S04]  /*04f0*/  VIADD R6, R14, 0xffffffe ;  /* 0x0ffffffe0e067836 */ /* 0x001fc80000000000 */
[----:B------:R0:W1:Y:S08]  /*0500*/  F2I.FTZ.U32.TRUNC.NTZ R7, R6 ;  /* 0x0000000600077305 */ /* 0x000070000021f000 */
[----:B------:R-:W-:-:S05]  /*0510*/  @P0 VIADD R4, R4, 0x1 ;  /* 0x0000000104040836 */ /* 0x000fca0000000000 */
[----:B------:R-:W-:Y:S01]  /*0520*/  @!P1 IADD3 R4, PT, PT, -R4, RZ, RZ ;  /* 0x000000ff04049210 */ /* 0x000fe20007ffe1ff */
[----:B0-----:R-:W-:Y:S01]  /*0530*/  IMAD.MOV.U32 R6, RZ, RZ, RZ ;  /* 0x000000ffff067224 */ /* 0x001fe200078e00ff */
[----:B------:R-:W-:-:S05]  /*0540*/  @!P2 LOP3.LUT R4, RZ, R0, RZ, 0x33, !PT ;  /* 0x00000000ff04a212 */ /* 0x000fca00078e33ff */
[----:B------:R-:W-:Y:S02]  /*0550*/  IMAD.MOV R12, RZ, RZ, -R4 ;  /* 0x000000ffff0c7224 */ /* 0x000fe400078e0a04 */
[----:B-1----:R-:W-:Y:S02]  /*0560*/  IMAD.MOV R14, RZ, RZ, -R7 ;  /* 0x000000ffff0e7224 */ /* 0x002fe400078e0a07 */
[----:B------:R-:W-:Y:S02]  /*0570*/  IMAD R15, R0, R12, R13 ;  /* 0x0000000c000f7224 */ /* 0x000fe400078e020d */
[----:B------:R-:W-:-:S03]  /*0580*/  IMAD R13, R14, R11, RZ ;  /* 0x0000000b0e0d7224 */ /* 0x000fc600078e02ff */
[----:B------:R-:W-:Y:S01]  /*0590*/  IABS R12, R15 ;  /* 0x0000000f000c7213 */ /* 0x000fe20000000000 */
[----:B------:R-:W-:-:S06]  /*05a0*/  IMAD.HI.U32 R6, R7, R13, R6 ;  /* 0x0000000d07067227 */ /* 0x000fcc00078e0006 */
[----:B------:R-:W-:-:S04]  /*05b0*/  IMAD.HI.U32 R6, R6, R12, RZ ;  /* 0x0000000c06067227 */ /* 0x000fc800078e00ff */
[----:B------:R-:W-:-:S04]  /*05c0*/  IMAD.MOV R7, RZ, RZ, -R6 ;  /* 0x000000ffff077224 */ /* 0x000fc800078e0a06 */
[----:B------:R-:W-:Y:S01]  /*05d0*/  IMAD R12, R11, R7, R12 ;  /* 0x000000070b0c7224 */ /* 0x000fe200078e020c */
[----:B------:R-:W-:-:S04]  /*05e0*/  LOP3.LUT R7, R15, R2, RZ, 0x3c, !PT ;  /* 0x000000020f077212 */ /* 0x000fc800078e3cff */
[----:B------:R-:W-:Y:S02]  /*05f0*/  ISETP.GT.U32.AND P2, PT, R11, R12, PT ;  /* 0x0000000c0b00720c */ /* 0x000fe40003f44070 */
[----:B------:R-:W-:-:S11]  /*0600*/  ISETP.GE.AND P1, PT, R7, RZ, PT ;  /* 0x000000ff0700720c */ /* 0x000fd60003f26270 */
[-C--:B------:R-:W-:Y:S01]  /*0610*/  @!P2 IADD3 R12, PT, PT, R12, -R11.reuse, RZ ;  /* 0x8000000b0c0ca210 */ /* 0x080fe20007ffe0ff */
[----:B------:R-:W-:Y:S01]  /*0620*/  @!P2 VIADD R6, R6, 0x1 ;  /* 0x000000010606a836 */ /* 0x000fe20000000000 */
[----:B------:R-:W-:Y:S02]  /*0630*/  ISETP.NE.AND P2, PT, R2, RZ, PT ;  /* 0x000000ff0200720c */ /* 0x000fe40003f45270 */
[----:B------:R-:W-:-:S13]  /*0640*/  ISETP.GE.U32.AND P0, PT, R12, R11, PT ;  /* 0x0000000b0c00720c */ /* 0x000fda0003f06070 */
[----:B------:R-:W-:-:S04]  /*0650*/  @P0 VIADD R6, R6, 0x1 ;  /* 0x0000000106060836 */ /* 0x000fc80000000000 */
[----:B------:R-:W-:Y:S01]  /*0660*/  @!P1 IMAD.MOV R6, RZ, RZ, -R6 ;  /* 0x000000ffff069224 */ /* 0x000fe200078e0a06 */
[----:B------:R-:W-:-:S05]  /*0670*/  @!P2 LOP3.LUT R6, RZ, R2, RZ, 0x33, !PT ;  /* 0x00000002ff06a212 */ /* 0x000fca00078e33ff */
[----:B------:R-:W-:-:S04]  /*0680*/  IMAD.MOV R7, RZ, RZ, -R6 ;  /* 0x000000ffff077224 */ /* 0x000fc800078e0a06 */
[----:B------:R-:W-:-:S05]  /*0690*/  IMAD R7, R2, R7, R15 ;  /* 0x0000000702077224 */ /* 0x000fca00078e020f */
[----:B------:R-:W-:-:S04]  /*06a0*/  LOP3.LUT R11, RZ, R7, RZ, 0x33, !PT ;  /* 0x00000007ff0b7212 */ /* 0x000fc800078e33ff */
[----:B------:R-:W-:Y:S02]  /*06b0*/  IADD3 R2, PT, PT, R11, R2, RZ ;  /* 0x000000020b027210 */ /* 0x000fe40007ffe0ff */
[----:B-----5:R-:W-:-:S04]  /*06c0*/  ISETP.NE.AND P0, PT, R8, RZ, PT ;  /* 0x000000ff0800720c */ /* 0x020fc80003f05270 */
[----:B------:R-:W-:Y:S01]  /*06d0*/  SEL R11, R7, R2, !P0 ;  /* 0x00000002070b7207 */ /* 0x000fe20004000000 */
[----:B---3--:R-:W-:Y:S01]  /*06e0*/  IMAD.IADD R2, R6, 0x1, R9 ;  /* 0x0000000106027824 */ /* 0x008fe200078e0209 */
[----:B------:R-:W-:-:S03]  /*06f0*/  CS2R R8, SRZ ;  /* 0x0000000000087805 */ /* 0x000fc6000001ff00 */
[----:B--2---:R-:W-:Y:S01]  /*0700*/  IMAD.IADD R10, R10, 0x1, R11 ;  /* 0x000000010a0a7824 */ /* 0x004fe200078e020b */
[----:B------:R-:W-:-:S04]  /*0710*/  ISETP.GE.AND P0, PT, R2, UR6, PT ;  /* 0x0000000602007c0c */ /* 0x000fc8000bf06270 */
[----:B----4-:R-:W-:Y:S02]  /*0720*/  ISETP.GE.AND P1, PT, R10, UR7, PT ;  /* 0x000000070a007c0c */ /* 0x010fe4000bf26270 */
[----:B------:R-:W-:Y:S02]  /*0730*/  ISETP.GT.AND P0, PT, R2, -0x1, !P0 ;  /* 0xffffffff0200780c */ /* 0x000fe40004704270 */
[----:B------:R-:W-:-:S04]  /*0740*/  ISETP.GT.AND P1, PT, R10, -0x1, !P1 ;  /* 0xffffffff0a00780c */ /* 0x000fc80004f24270 */
[----:B------:R-:W-:-:S13]  /*0750*/  PLOP3.LUT P0, PT, P0, P1, PT, 0x80, 0x8 ;  /* 0x000000000008781c */ /* 0x000fda0000703070 */
[----:B------:R-:W-:Y:S05]  /*0760*/  @!P0 BRA `(.L_x_3) ;  /* 0x0000000000788947 */ /* 0x000fea0003800000 */
[----:B------:R-:W0:Y:S01]  /*0770*/  LDCU.64 UR8, c[0x0][0x380] ;  /* 0x00007000ff0877ac */ /* 0x000e220008000a00 */
[----:B------:R-:W-:-:S04]  /*0780*/  IMAD R3, R3, UR6, R2 ;  /* 0x0000000603037c24 */ /* 0x000fc8000f8e0202 */
[----:B------:R-:W-:-:S04]  /*0790*/  IMAD R3, R3, UR7, R10 ;  /* 0x0000000703037c24 */ /* 0x000fc8000f8e020a */
[----:B------:R-:W-:-:S05]  /*07a0*/  IMAD R3, R3, 0x3, R4 ;  /* 0x0000000303037824 */ /* 0x000fca00078e0204 */
[----:B0-----:R-:W-:-:S04]  /*07b0*/  IADD3 R12, P0, PT, R3, UR8, RZ ;  /* 0x00000008030c7c10 */ /* 0x001fc8000ff1e0ff */
[----:B------:R-:W-:-:S05]  /*07c0*/  LEA.HI.X.SX32 R13, R3, UR9, 0x1, P0 ;  /* 0x00000009030d7c11 */ /* 0x000fca00080f0eff */
[----:B------:R-:W2:Y:S01]  /*07d0*/  LDG.E.U8.CONSTANT R14, desc[UR4][R12.64] ;  /* 0x000000040c0e7981 */ /* 0x000ea2000c1e9100 */
[----:B------:R-:W0:Y:S01]  /*07e0*/  MUFU.RCP64H R3, 255 ;  /* 0x406fe00000037908 */ /* 0x000e220000001800 */
[----:B------:R-:W-:Y:S02]  /*07f0*/  HFMA2 R2, -RZ, RZ, 0, 5.9604644775390625e-08 ;  /* 0x00000001ff027431 */ /* 0x000fe400000001ff */
[----:B------:R-:W-:Y:S01]  /*0800*/  IMAD.MOV.U32 R10, RZ, RZ, 0x0 ;  /* 0x00000000ff0a7424 */ /* 0x000fe200078e00ff */
[----:B------:R-:W-:Y:S01]  /*0810*/  BSSY.RECONVERGENT B1, `(.L_x_4) ;  /* 0x0000011000017945 */ /* 0x000fe20003800200 */
[----:B------:R-:W-:-:S06]  /*0820*/  IMAD.MOV.U32 R11, RZ, RZ, 0x406fe000 ;  /* 0x406fe000ff0b7424 */ /* 0x000fcc00078e00ff */
[----:B0-----:R-:W-:-:S08]  /*0830*/  DFMA R8, R2, -R10, 1 ;  /* 0x3ff000000208742b */ /* 0x001fd0000000080a */
[----:B------:R-:W-:-:S08]  /*0840*/  DFMA R8, R8, R8, R8 ;  /* 0x000000080808722b */ /* 0x000fd00000000008 */
[----:B------:R-:W-:-:S08]  /*0850*/  DFMA R2, R2, R8, R2 ;  /* 0x000000080202722b */ /* 0x000fd00000000002 */
[----:B------:R-:W-:-:S08]  /*0860*/  DFMA R10, R2, -R10, 1 ;  /* 0x3ff00000020a742b */ /* 0x000fd0000000080a */
[----:B------:R-:W-:Y:S01]  /*0870*/  DFMA R2, R2, R10, R2 ;  /* 0x0000000a0202722b */ /* 0x000fe20000000002 */
[----:B--2---:R-:W0:Y:S07]  /*0880*/  I2F.F64.U16 R8, R14 ;  /* 0x0000000e00087312 */ /* 0x004e2e0000101800 */
[----:B0-----:R-:W-:Y:S01]  /*0890*/  DMUL R10, R8, R2 ;  /* 0x00000002080a7228 */ /* 0x001fe20000000000 */
[----:B------:R-:W-:-:S07]  /*08a0*/  FSETP.GEU.AND P1, PT, |R9|, 6.5827683646048100446e-37, PT ;  /* 0x036000000900780b */ /* 0x000fce0003f2e200 */
[----:B------:R-:W-:-:S08]  /*08b0*/  DFMA R12, R10, -255, R8 ;  /* 0xc06fe0000a0c782b */ /* 0x000fd00000000008 */
[----:B------:R-:W-:-:S10]  /*08c0*/  DFMA R2, R2, R12, R10 ;  /* 0x0000000c0202722b */ /* 0x000fd4000000000a */
[----:B------:R-:W-:-:S05]  /*08d0*/  FFMA R10, RZ, 3.748046875, R3 ;  /* 0x406fe000ff0a7823 */ /* 0x000fca0000000003 */
[----:B------:R-:W-:-:S13]  /*08e0*/  FSETP.GT.AND P0, PT, |R10|, 1.469367938527859385e-39, PT ;  /* 0x001000000a00780b */ /* 0x000fda0003f04200 */
[----:B------:R-:W-:Y:S05]  /*08f0*/  @P0 BRA P1, `(.L_x_5) ;  /* 0x0000000000080947 */ /* 0x000fea0000800000 */
[----:B------:R-:W-:-:S07]  /*0900*/  MOV R12, 0x920 ;  /* 0x00000920000c7802 */ /* 0x000fce0000000f00 */
[----:B------:R-:W-:Y:S05]  /*0910*/  CALL.REL.NOINC `($__internal_0_$__cuda_sm20_div_rn_f64_full) ;  /* 0x0000000000307944 */ /* 0x000fea0003c00000 */
.L_x_5:
[----:B------:R-:W-:Y:S05]  /*0920*/  BSYNC.RECONVERGENT B1 ;  /* 0x0000000000017941 */ /* 0x000fea0003800200 */
.L_x_4:
[----:B------:R-:W-:Y:S02]  /*0930*/  IMAD.MOV.U32 R8, RZ, RZ, R2 ;  /* 0x000000ffff087224 */ /* 0x000fe400078e0002 */
[----:B------:R-:W-:-:S07]  /*0940*/  IMAD.MOV.U32 R9, RZ, RZ, R3 ;  /* 0x000000ffff097224 */ /* 0x000fce00078e0003 */
.L_x_3:
[----:B------:R-:W-:Y:S05]  /*0950*/  BSYNC.RECONVERGENT B0 ;  /* 0x0000000000007941 */ /* 0x000fea0003800200 */
.L_x_2:
[----:B------:R-:W0:Y:S01]  /*0960*/  LDCU UR8, c[0x0][0x3b0] ;  /* 0x00007600ff0877ac */ /* 0x000e220008000800 */
[----:B------:R-:W1:Y:S01]  /*0970*/  LDC.64 R2, c[0x0][0x388] ;  /* 0x0000e200ff027b82 */ /* 0x000e620000000a00 */
[----:B------:R-:W-:-:S04]  /*0980*/  IMAD R5, R0, R4, R5 ;  /* 0x0000000400057224 */ /* 0x000fc800078e0205 */
[----:B0-----:R-:W-:-:S04]  /*0990*/  IMAD R6, R6, UR8, R5 ;  /* 0x0000000806067c24 */ /* 0x001fc8000f8e0205 */
[----:B------:R-:W-:-:S04]  /*09a0*/  IMAD.IADD R7, R7, 0x1, R6 ;  /* 0x0000000107077824 */ /* 0x000fc800078e0206 */
[----:B-1----:R-:W-:-:S05]  /*09b0*/  IMAD.WIDE R2, R7, 0x8, R2 ;  /* 0x0000000807027825 */ /* 0x002fca00078e0202 */
[----:B------:R-:W-:Y:S01]  /*09c0*/  STG.E.64 desc[UR4][R2.64], R8 ;  /* 0x0000000802007986 */ /* 0x000fe2000c101b04 */
[----:B------:R-:W-:Y:S05]  /*09d0*/  EXIT ;  /* 0x000000000000794d */ /* 0x000fea0003800000 */
        .weak           $__internal_0_$__cuda_sm20_div_rn_f64_full
        .type           $__internal_0_$__cuda_sm20_div_rn_f64_full,@function
        .size           $__internal_0_$__cuda_sm20_div_rn_f64_full,(.L_x_11 - $__internal_0_$__cuda_sm20_div_rn_f64_full)
$__internal_0_$__cuda_sm20_div_rn_f64_full:
[----:B------:R-:W-:Y:S01]  /*09e0*/  MOV R3, 0x3fffe000 ;  /* 0x3fffe00000037802 */ /* 0x000fe20000000f00 */
[----:B------:R-:W-:Y:S01]  /*09f0*/  IMAD.MOV.U32 R2, RZ, RZ, 0x0 ;  /* 0x00000000ff027424 */ /* 0x000fe200078e00ff */
[C---:B------:R-:W-:Y:S01]  /*0a00*/  FSETP.GEU.AND P1, PT, |R9|.reuse, 1.469367938527859385e-39, PT ;  /* 0x001000000900780b */ /* 0x040fe20003f2e200 */
[----:B------:R-:W-:Y:S01]  /*0a10*/  IMAD.MOV.U32 R14, RZ, RZ, 0x1 ;  /* 0x00000001ff0e7424 */ /* 0x000fe200078e00ff */
[----:B------:R-:W0:Y:S01]  /*0a20*/  MUFU.RCP64H R15, R3 ;  /* 0x00000003000f7308 */ /* 0x000e220000001800 */
[----:B------:R-:W-:Y:S01]  /*0a30*/  LOP3.LUT R13, R9, 0x7ff00000, RZ, 0xc0, !PT ;  /* 0x7ff00000090d7812 */ /* 0x000fe200078ec0ff */
[----:B------:R-:W-:Y:S01]  /*0a40*/  IMAD.MOV.U32 R21, RZ, RZ, 0x1ca00000 ;  /* 0x1ca00000ff157424 */ /* 0x000fe200078e00ff */
[----:B------:R-:W-:Y:S01]  /*0a50*/  BSSY.RECONVERGENT B2, `(.L_x_6) ;  /* 0x0000044000027945 */ /* 0x000fe20003800200 */
[----:B------:R-:W-:Y:S01]  /*0a60*/  IMAD.MOV.U32 R23, RZ, RZ, 0x40600000 ;  /* 0x40600000ff177424 */ /* 0x000fe200078e00ff */
[----:B------:R-:W-:Y:S02]  /*0a70*/  ISETP.GE.U32.AND P0, PT, R13, 0x40600000, PT ;  /* 0x406000000d00780c */ /* 0x000fe40003f06070 */
[----:B------:R-:W-:Y:S01]  /*0a80*/  MOV R20, R13 ;  /* 0x0000000d00147202 */ /* 0x000fe20000000f00 */
[----:B------:R-:W-:Y:S01]  /*0a90*/  VIADD R24, R23, 0xffffffff ;  /* 0xffffffff17187836 */ /* 0x000fe20000000000 */
[----:B------:R-:W-:-:S04]  /*0aa0*/  SEL R21, R21, 0x63400000, !P0 ;  /* 0x6340000015157807 */ /* 0x000fc80004000000 */
[----:B------:R-:W-:Y:S01]  /*0ab0*/  @!P1 LOP3.LUT R18, R21, 0x80000000, R9, 0xf8, !PT ;  /* 0x8000000015129812 */ /* 0x000fe200078ef809 */
[----:B0-----:R-:W-:-:S03]  /*0ac0*/  DFMA R10, R14, -R2, 1 ;  /* 0x3ff000000e0a742b */ /* 0x001fc60000000802 */
[----:B------:R-:W-:Y:S01]  /*0ad0*/  @!P1 LOP3.LUT R19, R18, 0x100000, RZ, 0xfc, !PT ;  /* 0x0010000012139812 */ /* 0x000fe200078efcff */
[----:B------:R-:W-:-:S04]  /*0ae0*/  @!P1 IMAD.MOV.U32 R18, RZ, RZ, RZ ;  /* 0x000000ffff129224 */ /* 0x000fc800078e00ff */
[----:B------:R-:W-:-:S08]  /*0af0*/  DFMA R10, R10, R10, R10 ;  /* 0x0000000a0a0a722b */ /* 0x000fd0000000000a */
[----:B------:R-:W-:Y:S01]  /*0b00*/  DFMA R14, R14, R10, R14 ;  /* 0x0000000a0e0e722b */ /* 0x000fe2000000000e */
[----:B------:R-:W-:Y:S01]  /*0b10*/  LOP3.LUT R11, R21, 0x800fffff, R9, 0xf8, !PT ;  /* 0x800fffff150b7812 */ /* 0x000fe200078ef809 */
[----:B------:R-:W-:-:S06]  /*0b20*/  IMAD.MOV.U32 R10, RZ, RZ, R8 ;  /* 0x000000ffff0a7224 */ /* 0x000fcc00078e0008 */
[----:B------:R-:W-:Y:S02]  /*0b30*/  DFMA R16, R14, -R2, 1 ;  /* 0x3ff000000e10742b */ /* 0x000fe40000000802 */
[----:B------:R-:W-:-:S06]  /*0b40*/  @!P1 DFMA R10, R10, 2, -R18 ;  /* 0x400000000a0a982b */ /* 0x000fcc0000000812 */
[----:B------:R-:W-:-:S04]  /*0b50*/  DFMA R14, R14, R16, R14 ;  /* 0x000000100e0e722b */ /* 0x000fc8000000000e */
[----:B------:R-:W-:-:S04]  /*0b60*/  @!P1 LOP3.LUT R20, R11, 0x7ff00000, RZ, 0xc0, !PT ;  /* 0x7ff000000b149812 */ /* 0x000fc800078ec0ff */
[----:B------:R-:W-:Y:S01]  /*0b70*/  DMUL R16, R14, R10 ;  /* 0x0000000a0e107228 */ /* 0x000fe20000000000 */
[----:B------:R-:W-:-:S05]  /*0b80*/  VIADD R22, R20, 0xffffffff ;  /* 0xffffffff14167836 */ /* 0x000fca0000000000 */
[----:B------:R-:W-:Y:S02]  /*0b90*/  ISETP.GT.U32.AND P0, PT, R22, 0x7feffffe, PT ;  /* 0x7feffffe1600780c */ /* 0x000fe40003f04070 */
[----:B------:R-:W-:Y:S02]  /*0ba0*/  DFMA R18, R16, -R2, R10 ;  /* 0x800000021012722b */ /* 0x000fe4000000000a */
[----:B------:R-:W-:-:S06]  /*0bb0*/  ISETP.GT.U32.OR P0, PT, R24, 0x7feffffe, P0 ;  /* 0x7feffffe1800780c */ /* 0x000fcc0000704470 */
[----:B------:R-:W-:-:S07]  /*0bc0*/  DFMA R14, R14, R18, R16 ;  /* 0x000000120e0e722b */ /* 0x000fce0000000010 */
[----:B------:R-:W-:Y:S05]  /*0bd0*/  @P0 BRA `(.L_x_7) ;  /* 0x0000000000680947 */ /* 0x000fea0003800000 */
[----:B------:R-:W-:-:S05]  /*0be0*/  IMAD.MOV.U32 R8, RZ, RZ, 0x40600000 ;  /* 0x40600000ff087424 */ /* 0x000fca00078e00ff */
[----:B------:R-:W-:-:S04]  /*0bf0*/  VIADDMNMX R13, R13, -R8, 0xb9600000, !PT ;  /* 0xb96000000d0d7446 */ /* 0x000fc80007800908 */
[----:B------:R-:W-:-:S04]  /*0c00*/  VIMNMX R8, PT, PT, R13, 0x46a00000, PT ;  /* 0x46a000000d087848 */ /* 0x000fc80003fe0100 */
[----:B------:R-:W-:Y:S01]  /*0c10*/  IADD3 R21, PT, PT, -R21, R8, RZ ;  /* 0x0000000815157210 */ /* 0x000fe20007ffe1ff */
[----:B------:R-:W-:-:S04]  /*0c20*/  IMAD.MOV.U32 R8, RZ, RZ, RZ ;  /* 0x000000ffff087224 */ /* 0x000fc800078e00ff */
[----:B------:R-:W-:-:S06]  /*0c30*/  VIADD R9, R21, 0x7fe00000 ;  /* 0x7fe0000015097836 */ /* 0x000fcc0000000000 */
[----:B------:R-:W-:-:S10]  /*0c40*/  DMUL R16, R14, R8 ;  /* 0x000000080e107228 */ /* 0x000fd40000000000 */
[----:B------:R-:W-:-:S13]  /*0c50*/  FSETP.GTU.AND P0, PT, |R17|, 1.469367938527859385e-39, PT ;  /* 0x001000001100780b */ /* 0x000fda0003f0c200 */
[----:B------:R-:W-:Y:S05]  /*0c60*/  @P0 BRA `(.L_x_8) ;  /* 0x0000000000880947 */ /* 0x000fea0003800000 */
[----:B------:R-:W-:Y:S01]  /*0c70*/  DFMA R2, R14, -R2, R10 ;  /* 0x800000020e02722b */ /* 0x000fe2000000000a */
[----:B------:R-:W-:-:S09]  /*0c80*/  IMAD.MOV.U32 R8, RZ, RZ, RZ ;  /* 0x000000ffff087224 */ /* 0x000fd200078e00ff */
[C---:B------:R-:W-:Y:S02]  /*0c90*/  FSETP.NEU.AND P0, PT, R3.reuse, RZ, PT ;  /* 0x000000ff0300720b */ /* 0x040fe40003f0d000 */
[----:B------:R-:W-:-:S04]  /*0ca0*/  LOP3.LUT R2, R3, 0x406fe000, RZ, 0x3c, !PT ;  /* 0x406fe00003027812 */ /* 0x000fc800078e3cff */
[----:B------:R-:W-:-:S04]  /*0cb0*/  LOP3.LUT R11, R2, 0x80000000, RZ, 0xc0, !PT ;  /* 0x80000000020b7812 */ /* 0x000fc800078ec0ff */
[----:B------:R-:W-:-:S03]  /*0cc0*/  LOP3.LUT R9, R11, R9, RZ, 0xfc, !PT ;  /* 0x000000090b097212 */ /* 0x000fc600078efcff */
[----:B------:R-:W-:Y:S05]  /*0cd0*/  @!P0 BRA `(.L_x_8) ;  /* 0x00000000006c8947 */ /* 0x000fea0003800000 */
[----:B------:R-:W-:Y:S01]  /*0ce0*/  IADD3 R3, PT, PT, -R21, RZ, RZ ;  /* 0x000000ff15037210 */ /* 0x000fe20007ffe1ff */
[----:B------:R-:W-:Y:S01]  /*0cf0*/  IMAD.MOV.U32 R2, RZ, RZ, RZ ;  /* 0x000000ffff027224 */ /* 0x000fe200078e00ff */
[----:B------:R-:W-:-:S05]  /*0d00*/  DMUL.RP R8, R14, R8 ;  /* 0x000000080e087228 */ /* 0x000fca0000008000 */
[----:B------:R-:W-:-:S05]  /*0d10*/  DFMA R2, R16, -R2, R14 ;  /* 0x800000021002722b */ /* 0x000fca000000000e */
[----:B------:R-:W-:Y:S02]  /*0d20*/  LOP3.LUT R11, R9, R11, RZ, 0x3c, !PT ;  /* 0x0000000b090b7212 */ /* 0x000fe400078e3cff */
[----:B------:R-:W-:-:S04]  /*0d30*/  IADD3 R2, PT, PT, -R21, -0x43300000, RZ ;  /* 0xbcd0000015027810 */ /* 0x000fc80007ffe1ff */
[----:B------:R-:W-:-:S04]  /*0d40*/  FSETP.NEU.AND P0, PT, |R3|, R2, PT ;  /* 0x000000020300720b */ /* 0x000fc80003f0d200 */
[----:B------:R-:W-:Y:S02]  /*0d50*/  FSEL R16, R8, R16, !P0 ;  /* 0x0000001008107208 */ /* 0x000fe40004000000 */
[----:B------:R-:W-:Y:S01]  /*0d60*/  FSEL R17, R11, R17, !P0 ;  /* 0x000000110b117208 */ /* 0x000fe20004000000 */
[----:B------:R-:W-:Y:S06]  /*0d70*/  BRA `(.L_x_8) ;  /* 0x0000000000447947 */ /* 0x000fec0003800000 */
.L_x_7:
[----:B------:R-:W-:-:S14]  /*0d80*/  DSETP.NAN.AND P0, PT, R8, R8, PT ;  /* 0x000000080800722a */ /* 0x000fdc0003f08000 */
[----:B------:R-:W-:Y:S05]  /*0d90*/  @P0 BRA `(.L_x_9) ;  /* 0x0000000000340947 */ /* 0x000fea0003800000 */
[----:B------:R-:W-:Y:S01]  /*0da0*/  ISETP.NE.AND P0, PT, R20, R23, PT ;  /* 0x000000171400720c */ /* 0x000fe20003f05270 */
[----:B------:R-:W-:Y:S02]  /*0db0*/  IMAD.MOV.U32 R16, RZ, RZ, 0x0 ;  /* 0x00000000ff107424 */ /* 0x000fe400078e00ff */
[----:B------:R-:W-:-:S10]  /*0dc0*/  IMAD.MOV.U32 R17, RZ, RZ, -0x80000 ;  /* 0xfff80000ff117424 */ /* 0x000fd400078e00ff */
[----:B------:R-:W-:Y:S05]  /*0dd0*/  @!P0 BRA `(.L_x_8) ;  /* 0x00000000002c8947 */ /* 0x000fea0003800000 */
[----:B------:R-:W-:Y:S02]  /*0de0*/  ISETP.NE.AND P0, PT, R20, 0x7ff00000, PT ;  /* 0x7ff000001400780c */ /* 0x000fe40003f05270 */
[----:B------:R-:W-:Y:S02]  /*0df0*/  LOP3.LUT R8, R9, 0x406fe000, RZ, 0x3c, !PT ;  /* 0x406fe00009087812 */ /* 0x000fe400078e3cff */
[----:B------:R-:W-:Y:S02]  /*0e00*/  ISETP.EQ.OR P0, PT, R23, RZ, !P0 ;  /* 0x000000ff1700720c */ /* 0x000fe40004702670 */
[----:B------:R-:W-:-:S11]  /*0e10*/  LOP3.LUT R17, R8, 0x80000000, RZ, 0xc0, !PT ;  /* 0x8000000008117812 */ /* 0x000fd600078ec0ff */
[----:B------:R-:W-:Y:S02]  /*0e20*/  @P0 LOP3.LUT R2, R17, 0x7ff00000, RZ, 0xfc, !PT ;  /* 0x7ff0000011020812 */ /* 0x000fe400078efcff */
[----:B------:R-:W-:Y:S01]  /*0e30*/  @!P0 MOV R16, RZ ;  /* 0x000000ff00108202 */ /* 0x000fe20000000f00 */
[----:B------:R-:W-:Y:S02]  /*0e40*/  @P0 IMAD.MOV.U32 R16, RZ, RZ, RZ ;  /* 0x000000ffff100224 */ /* 0x000fe400078e00ff */
[----:B------:R-:W-:Y:S01]  /*0e50*/  @P0 IMAD.MOV.U32 R17, RZ, RZ, R2 ;  /* 0x000000ffff110224 */ /* 0x000fe200078e0002 */
[----:B------:R-:W-:Y:S06]  /*0e60*/  BRA `(.L_x_8) ;  /* 0x0000000000087947 */ /* 0x000fec0003800000 */
.L_x_9:
[----:B------:R-:W-:Y:S01]  /*0e70*/  LOP3.LUT R17, R9, 0x80000, RZ, 0xfc, !PT ;  /* 0x0008000009117812 */ /* 0x000fe200078efcff */
[----:B------:R-:W-:-:S07]  /*0e80*/  IMAD.MOV.U32 R16, RZ, RZ, R8 ;  /* 0x000000ffff107224 */ /* 0x000fce00078e0008 */
.L_x_8:
[----:B------:R-:W-:Y:S05]  /*0e90*/  BSYNC.RECONVERGENT B2 ;  /* 0x0000000000027941 */ /* 0x000fea0003800200 */
.L_x_6:
[----:B------:R-:W-:Y:S01]  /*0ea0*/  IMAD.MOV.U32 R13, RZ, RZ, 0x0 ;  /* 0x00000000ff0d7424 */ /* 0x000fe200078e00ff */
[----:B------:R-:W-:Y:S01]  /*0eb0*/  MOV R2, R16 ;  /* 0x0000001000027202 */ /* 0x000fe20000000f00 */
[----:B------:R-:W-:Y:S02]  /*0ec0*/  IMAD.MOV.U32 R3, RZ, RZ, R17 ;  /* 0x000000ffff037224 */ /* 0x000fe400078e0011 */
[----:B------:R-:W-:Y:S05]  /*0ed0*/  RET.REL.NODEC R12 `(hwc_to_chw_norm_augment) ;  /* 0xfffffff00c487950 */ /* 0x000fea0003c3ffff */
.L_x_10:
        /* <DEDUP_REMOVED lines=10> */
.L_x_11:


//--------------------- .nv.shared.reserved.0     --------------------------
	.section	.nv.shared.reserved.0,"aw",@nobits
	.weak		__nv_reservedSMEM_offset_0_alias
	.size		__nv_reservedSMEM_offset_0_alias, 0, 64
	.other		__nv_reservedSMEM_offset_0_alias,@"STO_CUDA_RESERVED_SHARED STV_DEFAULT"
__nv_reservedSMEM_offset_0_alias:
	.zero		0
	.zero		64


//--------------------- .nv.constant0.color_jitter --------------------------
	.section	.nv.constant0.color_jitter,"a",@progbits
	.sectionflags	@""
	.align	4
.nv.constant0.color_jitter:
	.zero		924


//--------------------- .nv.constant0.cutout_apply --------------------------
	.section	.nv.constant0.cutout_apply,"a",@progbits
	.sectionflags	@""
	.align	4
.nv.constant0.cutout_apply:
	.zero		924


//--------------------- .nv.constant0.hwc_to_chw_norm_augment --------------------------
	.section	.nv.constant0.hwc_to_chw_norm_augment,"a",@progbits
	.sectionflags	@""
	.align	4
.nv.constant0.hwc_to_chw_norm_augment:
	.zero		948


//--------------------- SYMBOLS --------------------------

	.type		.nv.reservedSmem.offset0,@object
	.size		.nv.reservedSmem.offset0,0x4
